//
// Generated by NVIDIA NVVM Compiler
//
// Compiler Build ID: CL-36424714
// Cuda compilation tools, release 13.0, V13.0.88
// Based on NVVM 20.0.0
//

.version 9.0
.target sm_100
.address_size 64

	// .globl	_Z6dslashPK14LatticeComplexS1_PS_

.visible .entry _Z6dslashPK14LatticeComplexS1_PS_(
	.param .u64 .ptr .align 1 _Z6dslashPK14LatticeComplexS1_PS__param_0,
	.param .u64 .ptr .align 1 _Z6dslashPK14LatticeComplexS1_PS__param_1,
	.param .u64 .ptr .align 1 _Z6dslashPK14LatticeComplexS1_PS__param_2
)
{
	.reg .pred 	%p<13>;
	.reg .b32 	%r<101>;
	.reg .b64 	%rd<99>;
	.reg .b64 	%fd<1697>;

	ld.param.u64 	%rd36, [_Z6dslashPK14LatticeComplexS1_PS__param_0];
	ld.param.u64 	%rd37, [_Z6dslashPK14LatticeComplexS1_PS__param_1];
	ld.param.u64 	%rd35, [_Z6dslashPK14LatticeComplexS1_PS__param_2];
	cvta.to.global.u64 	%rd1, %rd36;
	cvta.to.global.u64 	%rd2, %rd37;
	cvta.to.global.u64 	%rd38, %rd35;
	mov.u32 	%r1, %ctaid.x;
	mov.u32 	%r28, %ctaid.y;
	mov.u32 	%r2, %ctaid.z;
	mov.u32 	%r29, %tid.x;
	setp.eq.s32 	%p1, %r1, 0;
	add.s32 	%r30, %r1, -1;
	selp.b32 	%r31, 31, %r30, %p1;
	mul.lo.s32 	%r3, %r2, 384;
	mul.lo.s32 	%r4, %r1, 393216;
	mad.lo.s32 	%r32, %r29, 12, %r3;
	mad.lo.s32 	%r5, %r28, 12288, %r32;
	add.s32 	%r33, %r5, %r4;
	mad.lo.s32 	%r34, %r31, 393216, %r5;
	mul.lo.s32 	%r35, %r29, 36;
	mul.lo.s32 	%r6, %r28, 36864;
	mad.lo.s32 	%r36, %r2, 1152, %r35;
	add.s32 	%r7, %r36, %r6;
	mad.lo.s32 	%r94, %r31, 1179648, %r7;
	mul.wide.s32 	%rd39, %r34, 16;
	add.s64 	%rd3, %rd2, %rd39;
	cvt.u64.u32 	%rd40, %r4;
	cvt.u64.u32 	%rd41, %r5;
	add.s64 	%rd42, %rd40, %rd41;
	shl.b64 	%rd43, %rd42, 4;
	add.s64 	%rd44, %rd43, %rd38;
	add.s64 	%rd96, %rd44, 96;
	add.s64 	%rd5, %rd1, 56;
	mul.wide.u32 	%rd45, %r33, 16;
	add.s64 	%rd46, %rd45, %rd38;
	add.s64 	%rd98, %rd46, 8;
	mov.b32 	%r95, 0;
	mov.u64 	%rd90, %rd98;
	mov.u64 	%rd91, %rd96;
$L__BB0_1:
	mul.wide.s32 	%rd47, %r94, 16;
	add.s64 	%rd48, %rd5, %rd47;
	ld.global.f64 	%fd1, [%rd3+144];
	mul.f64 	%fd2, %fd1, 0d0000000000000000;
	ld.global.f64 	%fd3, [%rd3+152];
	sub.f64 	%fd4, %fd2, %fd3;
	fma.rn.f64 	%fd5, %fd3, 0d0000000000000000, %fd1;
	ld.global.f64 	%fd6, [%rd3];
	add.f64 	%fd7, %fd6, %fd4;
	ld.global.f64 	%fd8, [%rd3+8];
	add.f64 	%fd9, %fd8, %fd5;
	ld.global.f64 	%fd10, [%rd48+-56];
	ld.global.f64 	%fd11, [%rd48+-48];
	mul.f64 	%fd12, %fd9, %fd11;
	fma.rn.f64 	%fd13, %fd7, %fd10, %fd12;
	mul.f64 	%fd14, %fd9, %fd10;
	mul.f64 	%fd15, %fd7, %fd11;
	sub.f64 	%fd16, %fd14, %fd15;
	add.f64 	%fd17, %fd13, 0d0000000000000000;
	add.f64 	%fd18, %fd16, 0d0000000000000000;
	ld.global.f64 	%fd19, [%rd3+96];
	mul.f64 	%fd20, %fd19, 0d0000000000000000;
	ld.global.f64 	%fd21, [%rd3+104];
	sub.f64 	%fd22, %fd20, %fd21;
	fma.rn.f64 	%fd23, %fd21, 0d0000000000000000, %fd19;
	ld.global.f64 	%fd24, [%rd3+48];
	add.f64 	%fd25, %fd24, %fd22;
	ld.global.f64 	%fd26, [%rd3+56];
	add.f64 	%fd27, %fd26, %fd23;
	mul.f64 	%fd28, %fd27, %fd11;
	fma.rn.f64 	%fd29, %fd25, %fd10, %fd28;
	mul.f64 	%fd30, %fd27, %fd10;
	mul.f64 	%fd31, %fd25, %fd11;
	sub.f64 	%fd32, %fd30, %fd31;
	add.f64 	%fd33, %fd29, 0d0000000000000000;
	add.f64 	%fd34, %fd32, 0d0000000000000000;
	ld.global.f64 	%fd35, [%rd3+160];
	mul.f64 	%fd36, %fd35, 0d0000000000000000;
	ld.global.f64 	%fd37, [%rd3+168];
	sub.f64 	%fd38, %fd36, %fd37;
	fma.rn.f64 	%fd39, %fd37, 0d0000000000000000, %fd35;
	ld.global.f64 	%fd40, [%rd3+16];
	add.f64 	%fd41, %fd40, %fd38;
	ld.global.f64 	%fd42, [%rd3+24];
	add.f64 	%fd43, %fd42, %fd39;
	ld.global.f64 	%fd44, [%rd48+-8];
	ld.global.f64 	%fd45, [%rd48];
	mul.f64 	%fd46, %fd43, %fd45;
	fma.rn.f64 	%fd47, %fd41, %fd44, %fd46;
	mul.f64 	%fd48, %fd43, %fd44;
	mul.f64 	%fd49, %fd41, %fd45;
	sub.f64 	%fd50, %fd48, %fd49;
	add.f64 	%fd51, %fd17, %fd47;
	add.f64 	%fd52, %fd18, %fd50;
	ld.global.f64 	%fd53, [%rd3+112];
	mul.f64 	%fd54, %fd53, 0d0000000000000000;
	ld.global.f64 	%fd55, [%rd3+120];
	sub.f64 	%fd56, %fd54, %fd55;
	fma.rn.f64 	%fd57, %fd55, 0d0000000000000000, %fd53;
	ld.global.f64 	%fd58, [%rd3+64];
	add.f64 	%fd59, %fd58, %fd56;
	ld.global.f64 	%fd60, [%rd3+72];
	add.f64 	%fd61, %fd60, %fd57;
	mul.f64 	%fd62, %fd61, %fd45;
	fma.rn.f64 	%fd63, %fd59, %fd44, %fd62;
	mul.f64 	%fd64, %fd61, %fd44;
	mul.f64 	%fd65, %fd59, %fd45;
	sub.f64 	%fd66, %fd64, %fd65;
	add.f64 	%fd67, %fd33, %fd63;
	add.f64 	%fd68, %fd34, %fd66;
	ld.global.f64 	%fd69, [%rd3+176];
	mul.f64 	%fd70, %fd69, 0d0000000000000000;
	ld.global.f64 	%fd71, [%rd3+184];
	sub.f64 	%fd72, %fd70, %fd71;
	fma.rn.f64 	%fd73, %fd71, 0d0000000000000000, %fd69;
	ld.global.f64 	%fd74, [%rd3+32];
	add.f64 	%fd75, %fd74, %fd72;
	ld.global.f64 	%fd76, [%rd3+40];
	add.f64 	%fd77, %fd76, %fd73;
	ld.global.f64 	%fd78, [%rd48+40];
	ld.global.f64 	%fd79, [%rd48+48];
	mul.f64 	%fd80, %fd77, %fd79;
	fma.rn.f64 	%fd81, %fd75, %fd78, %fd80;
	mul.f64 	%fd82, %fd77, %fd78;
	mul.f64 	%fd83, %fd75, %fd79;
	sub.f64 	%fd84, %fd82, %fd83;
	add.f64 	%fd85, %fd51, %fd81;
	add.f64 	%fd86, %fd52, %fd84;
	ld.global.f64 	%fd87, [%rd3+128];
	mul.f64 	%fd88, %fd87, 0d0000000000000000;
	ld.global.f64 	%fd89, [%rd3+136];
	sub.f64 	%fd90, %fd88, %fd89;
	fma.rn.f64 	%fd91, %fd89, 0d0000000000000000, %fd87;
	ld.global.f64 	%fd92, [%rd3+80];
	add.f64 	%fd93, %fd92, %fd90;
	ld.global.f64 	%fd94, [%rd3+88];
	add.f64 	%fd95, %fd94, %fd91;
	mul.f64 	%fd96, %fd95, %fd79;
	fma.rn.f64 	%fd97, %fd93, %fd78, %fd96;
	mul.f64 	%fd98, %fd95, %fd78;
	mul.f64 	%fd99, %fd93, %fd79;
	sub.f64 	%fd100, %fd98, %fd99;
	add.f64 	%fd101, %fd67, %fd97;
	add.f64 	%fd102, %fd68, %fd100;
	ld.global.f64 	%fd103, [%rd90+-8];
	add.f64 	%fd104, %fd85, %fd103;
	st.global.f64 	[%rd90+-8], %fd104;
	ld.global.f64 	%fd105, [%rd90];
	add.f64 	%fd106, %fd86, %fd105;
	st.global.f64 	[%rd90], %fd106;
	ld.global.f64 	%fd107, [%rd91+-48];
	add.f64 	%fd108, %fd101, %fd107;
	st.global.f64 	[%rd91+-48], %fd108;
	ld.global.f64 	%fd109, [%rd91+-40];
	add.f64 	%fd110, %fd102, %fd109;
	st.global.f64 	[%rd91+-40], %fd110;
	mul.f64 	%fd111, %fd101, 0d0000000000000000;
	sub.f64 	%fd112, %fd111, %fd102;
	fma.rn.f64 	%fd113, %fd102, 0d0000000000000000, %fd101;
	ld.global.f64 	%fd114, [%rd91];
	sub.f64 	%fd115, %fd114, %fd112;
	st.global.f64 	[%rd91], %fd115;
	ld.global.f64 	%fd116, [%rd91+8];
	sub.f64 	%fd117, %fd116, %fd113;
	st.global.f64 	[%rd91+8], %fd117;
	mul.f64 	%fd118, %fd85, 0d0000000000000000;
	sub.f64 	%fd119, %fd118, %fd86;
	fma.rn.f64 	%fd120, %fd86, 0d0000000000000000, %fd85;
	ld.global.f64 	%fd121, [%rd91+48];
	sub.f64 	%fd122, %fd121, %fd119;
	st.global.f64 	[%rd91+48], %fd122;
	ld.global.f64 	%fd123, [%rd91+56];
	sub.f64 	%fd124, %fd123, %fd120;
	st.global.f64 	[%rd91+56], %fd124;
	add.s32 	%r95, %r95, 1;
	add.s64 	%rd91, %rd91, 16;
	add.s32 	%r94, %r94, 1;
	add.s64 	%rd90, %rd90, 16;
	setp.ne.s32 	%p2, %r95, 3;
	@%p2 bra 	$L__BB0_1;
	setp.eq.s32 	%p3, %r1, 31;
	add.s32 	%r38, %r4, 393216;
	selp.b32 	%r39, 0, %r38, %p3;
	add.s32 	%r40, %r5, %r39;
	mul.lo.s32 	%r13, %r1, 1179648;
	add.s32 	%r96, %r7, %r13;
	mul.wide.s32 	%rd49, %r40, 16;
	add.s64 	%rd11, %rd2, %rd49;
	mov.b32 	%r97, 0;
	mov.u64 	%rd92, %rd98;
	mov.u64 	%rd93, %rd96;
$L__BB0_3:
	ld.global.f64 	%fd125, [%rd11+144];
	mul.f64 	%fd126, %fd125, 0d0000000000000000;
	ld.global.f64 	%fd127, [%rd11+152];
	sub.f64 	%fd128, %fd126, %fd127;
	fma.rn.f64 	%fd129, %fd127, 0d0000000000000000, %fd125;
	ld.global.f64 	%fd130, [%rd11];
	sub.f64 	%fd131, %fd130, %fd128;
	ld.global.f64 	%fd132, [%rd11+8];
	sub.f64 	%fd133, %fd132, %fd129;
	mul.wide.u32 	%rd50, %r96, 16;
	add.s64 	%rd51, %rd1, %rd50;
	ld.global.f64 	%fd134, [%rd51];
	mul.f64 	%fd135, %fd131, %fd134;
	ld.global.f64 	%fd136, [%rd51+8];
	mul.f64 	%fd137, %fd133, %fd136;
	sub.f64 	%fd138, %fd135, %fd137;
	mul.f64 	%fd139, %fd133, %fd134;
	fma.rn.f64 	%fd140, %fd131, %fd136, %fd139;
	add.f64 	%fd141, %fd138, 0d0000000000000000;
	add.f64 	%fd142, %fd140, 0d0000000000000000;
	ld.global.f64 	%fd143, [%rd11+96];
	mul.f64 	%fd144, %fd143, 0d0000000000000000;
	ld.global.f64 	%fd145, [%rd11+104];
	sub.f64 	%fd146, %fd144, %fd145;
	fma.rn.f64 	%fd147, %fd145, 0d0000000000000000, %fd143;
	ld.global.f64 	%fd148, [%rd11+48];
	sub.f64 	%fd149, %fd148, %fd146;
	ld.global.f64 	%fd150, [%rd11+56];
	sub.f64 	%fd151, %fd150, %fd147;
	mul.f64 	%fd152, %fd149, %fd134;
	mul.f64 	%fd153, %fd151, %fd136;
	sub.f64 	%fd154, %fd152, %fd153;
	mul.f64 	%fd155, %fd149, %fd136;
	fma.rn.f64 	%fd156, %fd151, %fd134, %fd155;
	add.f64 	%fd157, %fd154, 0d0000000000000000;
	add.f64 	%fd158, %fd156, 0d0000000000000000;
	ld.global.f64 	%fd159, [%rd11+160];
	mul.f64 	%fd160, %fd159, 0d0000000000000000;
	ld.global.f64 	%fd161, [%rd11+168];
	sub.f64 	%fd162, %fd160, %fd161;
	fma.rn.f64 	%fd163, %fd161, 0d0000000000000000, %fd159;
	ld.global.f64 	%fd164, [%rd11+16];
	sub.f64 	%fd165, %fd164, %fd162;
	ld.global.f64 	%fd166, [%rd11+24];
	sub.f64 	%fd167, %fd166, %fd163;
	ld.global.f64 	%fd168, [%rd51+16];
	mul.f64 	%fd169, %fd165, %fd168;
	ld.global.f64 	%fd170, [%rd51+24];
	mul.f64 	%fd171, %fd167, %fd170;
	sub.f64 	%fd172, %fd169, %fd171;
	mul.f64 	%fd173, %fd167, %fd168;
	fma.rn.f64 	%fd174, %fd165, %fd170, %fd173;
	add.f64 	%fd175, %fd141, %fd172;
	add.f64 	%fd176, %fd142, %fd174;
	ld.global.f64 	%fd177, [%rd11+112];
	mul.f64 	%fd178, %fd177, 0d0000000000000000;
	ld.global.f64 	%fd179, [%rd11+120];
	sub.f64 	%fd180, %fd178, %fd179;
	fma.rn.f64 	%fd181, %fd179, 0d0000000000000000, %fd177;
	ld.global.f64 	%fd182, [%rd11+64];
	sub.f64 	%fd183, %fd182, %fd180;
	ld.global.f64 	%fd184, [%rd11+72];
	sub.f64 	%fd185, %fd184, %fd181;
	mul.f64 	%fd186, %fd183, %fd168;
	mul.f64 	%fd187, %fd185, %fd170;
	sub.f64 	%fd188, %fd186, %fd187;
	mul.f64 	%fd189, %fd183, %fd170;
	fma.rn.f64 	%fd190, %fd185, %fd168, %fd189;
	add.f64 	%fd191, %fd157, %fd188;
	add.f64 	%fd192, %fd158, %fd190;
	ld.global.f64 	%fd193, [%rd11+176];
	mul.f64 	%fd194, %fd193, 0d0000000000000000;
	ld.global.f64 	%fd195, [%rd11+184];
	sub.f64 	%fd196, %fd194, %fd195;
	fma.rn.f64 	%fd197, %fd195, 0d0000000000000000, %fd193;
	ld.global.f64 	%fd198, [%rd11+32];
	sub.f64 	%fd199, %fd198, %fd196;
	ld.global.f64 	%fd200, [%rd11+40];
	sub.f64 	%fd201, %fd200, %fd197;
	ld.global.f64 	%fd202, [%rd51+32];
	mul.f64 	%fd203, %fd199, %fd202;
	ld.global.f64 	%fd204, [%rd51+40];
	mul.f64 	%fd205, %fd201, %fd204;
	sub.f64 	%fd206, %fd203, %fd205;
	mul.f64 	%fd207, %fd201, %fd202;
	fma.rn.f64 	%fd208, %fd199, %fd204, %fd207;
	add.f64 	%fd209, %fd175, %fd206;
	add.f64 	%fd210, %fd176, %fd208;
	ld.global.f64 	%fd211, [%rd11+128];
	mul.f64 	%fd212, %fd211, 0d0000000000000000;
	ld.global.f64 	%fd213, [%rd11+136];
	sub.f64 	%fd214, %fd212, %fd213;
	fma.rn.f64 	%fd215, %fd213, 0d0000000000000000, %fd211;
	ld.global.f64 	%fd216, [%rd11+80];
	sub.f64 	%fd217, %fd216, %fd214;
	ld.global.f64 	%fd218, [%rd11+88];
	sub.f64 	%fd219, %fd218, %fd215;
	mul.f64 	%fd220, %fd217, %fd202;
	mul.f64 	%fd221, %fd219, %fd204;
	sub.f64 	%fd222, %fd220, %fd221;
	mul.f64 	%fd223, %fd217, %fd204;
	fma.rn.f64 	%fd224, %fd219, %fd202, %fd223;
	add.f64 	%fd225, %fd191, %fd222;
	add.f64 	%fd226, %fd192, %fd224;
	ld.global.f64 	%fd227, [%rd92+-8];
	add.f64 	%fd228, %fd209, %fd227;
	st.global.f64 	[%rd92+-8], %fd228;
	ld.global.f64 	%fd229, [%rd92];
	add.f64 	%fd230, %fd210, %fd229;
	st.global.f64 	[%rd92], %fd230;
	ld.global.f64 	%fd231, [%rd93+-48];
	add.f64 	%fd232, %fd225, %fd231;
	st.global.f64 	[%rd93+-48], %fd232;
	ld.global.f64 	%fd233, [%rd93+-40];
	add.f64 	%fd234, %fd226, %fd233;
	st.global.f64 	[%rd93+-40], %fd234;
	mul.f64 	%fd235, %fd225, 0d0000000000000000;
	sub.f64 	%fd236, %fd235, %fd226;
	fma.rn.f64 	%fd237, %fd226, 0d0000000000000000, %fd225;
	ld.global.f64 	%fd238, [%rd93];
	add.f64 	%fd239, %fd236, %fd238;
	st.global.f64 	[%rd93], %fd239;
	ld.global.f64 	%fd240, [%rd93+8];
	add.f64 	%fd241, %fd237, %fd240;
	st.global.f64 	[%rd93+8], %fd241;
	mul.f64 	%fd242, %fd209, 0d0000000000000000;
	sub.f64 	%fd243, %fd242, %fd210;
	fma.rn.f64 	%fd244, %fd210, 0d0000000000000000, %fd209;
	ld.global.f64 	%fd245, [%rd93+48];
	add.f64 	%fd246, %fd243, %fd245;
	st.global.f64 	[%rd93+48], %fd246;
	ld.global.f64 	%fd247, [%rd93+56];
	add.f64 	%fd248, %fd244, %fd247;
	st.global.f64 	[%rd93+56], %fd248;
	add.s32 	%r97, %r97, 1;
	add.s64 	%rd93, %rd93, 16;
	add.s64 	%rd92, %rd92, 16;
	add.s32 	%r96, %r96, 3;
	setp.ne.s32 	%p4, %r97, 3;
	@%p4 bra 	$L__BB0_3;
	ld.param.u64 	%rd89, [_Z6dslashPK14LatticeComplexS1_PS__param_2];
	mov.u32 	%r42, %tid.x;
	mul.lo.s32 	%r43, %r42, 12;
	add.s32 	%r44, %r3, %r43;
	mov.u32 	%r45, %ctaid.y;
	mul.lo.s32 	%r46, %r45, 12288;
	add.s32 	%r47, %r44, %r46;
	add.s32 	%r48, %r47, %r4;
	setp.eq.s32 	%p5, %r45, 0;
	add.s32 	%r49, %r45, -1;
	selp.b32 	%r50, 31, %r49, %p5;
	add.s32 	%r51, %r44, %r4;
	mad.lo.s32 	%r52, %r50, 12288, %r51;
	mul.lo.s32 	%r53, %r42, 36;
	mad.lo.s32 	%r54, %r2, 1152, %r53;
	add.s32 	%r55, %r54, %r13;
	mad.lo.s32 	%r56, %r50, 36864, %r55;
	add.s32 	%r57, %r56, 9;
	mul.wide.s32 	%rd52, %r52, 16;
	add.s64 	%rd53, %rd2, %rd52;
	ld.global.f64 	%fd249, [%rd53];
	ld.global.f64 	%fd250, [%rd53+144];
	sub.f64 	%fd251, %fd249, %fd250;
	ld.global.f64 	%fd252, [%rd53+8];
	ld.global.f64 	%fd253, [%rd53+152];
	sub.f64 	%fd254, %fd252, %fd253;
	mul.wide.s32 	%rd54, %r57, 16;
	add.s64 	%rd55, %rd1, %rd54;
	ld.global.f64 	%fd255, [%rd55];
	ld.global.f64 	%fd256, [%rd55+8];
	mul.f64 	%fd257, %fd254, %fd256;
	fma.rn.f64 	%fd258, %fd251, %fd255, %fd257;
	mul.f64 	%fd259, %fd254, %fd255;
	mul.f64 	%fd260, %fd251, %fd256;
	sub.f64 	%fd261, %fd259, %fd260;
	add.f64 	%fd262, %fd258, 0d0000000000000000;
	add.f64 	%fd263, %fd261, 0d0000000000000000;
	ld.global.f64 	%fd264, [%rd53+48];
	ld.global.f64 	%fd265, [%rd53+96];
	add.f64 	%fd266, %fd264, %fd265;
	ld.global.f64 	%fd267, [%rd53+56];
	ld.global.f64 	%fd268, [%rd53+104];
	add.f64 	%fd269, %fd267, %fd268;
	mul.f64 	%fd270, %fd269, %fd256;
	fma.rn.f64 	%fd271, %fd266, %fd255, %fd270;
	mul.f64 	%fd272, %fd269, %fd255;
	mul.f64 	%fd273, %fd266, %fd256;
	sub.f64 	%fd274, %fd272, %fd273;
	add.f64 	%fd275, %fd271, 0d0000000000000000;
	add.f64 	%fd276, %fd274, 0d0000000000000000;
	ld.global.f64 	%fd277, [%rd53+16];
	ld.global.f64 	%fd278, [%rd53+160];
	sub.f64 	%fd279, %fd277, %fd278;
	ld.global.f64 	%fd280, [%rd53+24];
	ld.global.f64 	%fd281, [%rd53+168];
	sub.f64 	%fd282, %fd280, %fd281;
	ld.global.f64 	%fd283, [%rd55+48];
	ld.global.f64 	%fd284, [%rd55+56];
	mul.f64 	%fd285, %fd282, %fd284;
	fma.rn.f64 	%fd286, %fd279, %fd283, %fd285;
	mul.f64 	%fd287, %fd282, %fd283;
	mul.f64 	%fd288, %fd279, %fd284;
	sub.f64 	%fd289, %fd287, %fd288;
	add.f64 	%fd290, %fd262, %fd286;
	add.f64 	%fd291, %fd263, %fd289;
	ld.global.f64 	%fd292, [%rd53+64];
	ld.global.f64 	%fd293, [%rd53+112];
	add.f64 	%fd294, %fd292, %fd293;
	ld.global.f64 	%fd295, [%rd53+72];
	ld.global.f64 	%fd296, [%rd53+120];
	add.f64 	%fd297, %fd295, %fd296;
	mul.f64 	%fd298, %fd297, %fd284;
	fma.rn.f64 	%fd299, %fd294, %fd283, %fd298;
	mul.f64 	%fd300, %fd297, %fd283;
	mul.f64 	%fd301, %fd294, %fd284;
	sub.f64 	%fd302, %fd300, %fd301;
	add.f64 	%fd303, %fd275, %fd299;
	add.f64 	%fd304, %fd276, %fd302;
	ld.global.f64 	%fd305, [%rd53+32];
	ld.global.f64 	%fd306, [%rd53+176];
	sub.f64 	%fd307, %fd305, %fd306;
	ld.global.f64 	%fd308, [%rd53+40];
	ld.global.f64 	%fd309, [%rd53+184];
	sub.f64 	%fd310, %fd308, %fd309;
	ld.global.f64 	%fd311, [%rd55+96];
	ld.global.f64 	%fd312, [%rd55+104];
	mul.f64 	%fd313, %fd310, %fd312;
	fma.rn.f64 	%fd314, %fd307, %fd311, %fd313;
	mul.f64 	%fd315, %fd310, %fd311;
	mul.f64 	%fd316, %fd307, %fd312;
	sub.f64 	%fd317, %fd315, %fd316;
	add.f64 	%fd318, %fd290, %fd314;
	add.f64 	%fd319, %fd291, %fd317;
	ld.global.f64 	%fd320, [%rd53+80];
	ld.global.f64 	%fd321, [%rd53+128];
	add.f64 	%fd322, %fd320, %fd321;
	ld.global.f64 	%fd323, [%rd53+88];
	ld.global.f64 	%fd324, [%rd53+136];
	add.f64 	%fd325, %fd323, %fd324;
	mul.f64 	%fd326, %fd325, %fd312;
	fma.rn.f64 	%fd327, %fd322, %fd311, %fd326;
	mul.f64 	%fd328, %fd325, %fd311;
	mul.f64 	%fd329, %fd322, %fd312;
	sub.f64 	%fd330, %fd328, %fd329;
	add.f64 	%fd331, %fd303, %fd327;
	add.f64 	%fd332, %fd304, %fd330;
	cvta.to.global.u64 	%rd56, %rd89;
	mul.wide.u32 	%rd57, %r48, 16;
	add.s64 	%rd16, %rd56, %rd57;
	ld.global.f64 	%fd333, [%rd16];
	add.f64 	%fd334, %fd318, %fd333;
	st.global.f64 	[%rd16], %fd334;
	ld.global.f64 	%fd335, [%rd16+8];
	add.f64 	%fd336, %fd319, %fd335;
	st.global.f64 	[%rd16+8], %fd336;
	cvt.u64.u32 	%rd58, %r4;
	cvt.u64.u32 	%rd59, %r47;
	add.s64 	%rd60, %rd58, %rd59;
	shl.b64 	%rd61, %rd60, 4;
	add.s64 	%rd17, %rd56, %rd61;
	ld.global.f64 	%fd337, [%rd17+48];
	add.f64 	%fd338, %fd331, %fd337;
	st.global.f64 	[%rd17+48], %fd338;
	ld.global.f64 	%fd339, [%rd17+56];
	add.f64 	%fd340, %fd332, %fd339;
	st.global.f64 	[%rd17+56], %fd340;
	ld.global.f64 	%fd341, [%rd17+96];
	add.f64 	%fd342, %fd331, %fd341;
	st.global.f64 	[%rd17+96], %fd342;
	ld.global.f64 	%fd343, [%rd17+104];
	add.f64 	%fd344, %fd332, %fd343;
	st.global.f64 	[%rd17+104], %fd344;
	ld.global.f64 	%fd345, [%rd17+144];
	sub.f64 	%fd346, %fd345, %fd318;
	st.global.f64 	[%rd17+144], %fd346;
	ld.global.f64 	%fd347, [%rd17+152];
	sub.f64 	%fd348, %fd347, %fd319;
	st.global.f64 	[%rd17+152], %fd348;
	ld.global.f64 	%fd349, [%rd53];
	ld.global.f64 	%fd350, [%rd53+144];
	sub.f64 	%fd351, %fd349, %fd350;
	ld.global.f64 	%fd352, [%rd53+8];
	ld.global.f64 	%fd353, [%rd53+152];
	sub.f64 	%fd354, %fd352, %fd353;
	ld.global.f64 	%fd355, [%rd55+16];
	ld.global.f64 	%fd356, [%rd55+24];
	mul.f64 	%fd357, %fd354, %fd356;
	fma.rn.f64 	%fd358, %fd351, %fd355, %fd357;
	mul.f64 	%fd359, %fd354, %fd355;
	mul.f64 	%fd360, %fd351, %fd356;
	sub.f64 	%fd361, %fd359, %fd360;
	add.f64 	%fd362, %fd358, 0d0000000000000000;
	add.f64 	%fd363, %fd361, 0d0000000000000000;
	ld.global.f64 	%fd364, [%rd53+48];
	ld.global.f64 	%fd365, [%rd53+96];
	add.f64 	%fd366, %fd364, %fd365;
	ld.global.f64 	%fd367, [%rd53+56];
	ld.global.f64 	%fd368, [%rd53+104];
	add.f64 	%fd369, %fd367, %fd368;
	mul.f64 	%fd370, %fd369, %fd356;
	fma.rn.f64 	%fd371, %fd366, %fd355, %fd370;
	mul.f64 	%fd372, %fd369, %fd355;
	mul.f64 	%fd373, %fd366, %fd356;
	sub.f64 	%fd374, %fd372, %fd373;
	add.f64 	%fd375, %fd371, 0d0000000000000000;
	add.f64 	%fd376, %fd374, 0d0000000000000000;
	ld.global.f64 	%fd377, [%rd53+16];
	ld.global.f64 	%fd378, [%rd53+160];
	sub.f64 	%fd379, %fd377, %fd378;
	ld.global.f64 	%fd380, [%rd53+24];
	ld.global.f64 	%fd381, [%rd53+168];
	sub.f64 	%fd382, %fd380, %fd381;
	ld.global.f64 	%fd383, [%rd55+64];
	ld.global.f64 	%fd384, [%rd55+72];
	mul.f64 	%fd385, %fd382, %fd384;
	fma.rn.f64 	%fd386, %fd379, %fd383, %fd385;
	mul.f64 	%fd387, %fd382, %fd383;
	mul.f64 	%fd388, %fd379, %fd384;
	sub.f64 	%fd389, %fd387, %fd388;
	add.f64 	%fd390, %fd362, %fd386;
	add.f64 	%fd391, %fd363, %fd389;
	ld.global.f64 	%fd392, [%rd53+64];
	ld.global.f64 	%fd393, [%rd53+112];
	add.f64 	%fd394, %fd392, %fd393;
	ld.global.f64 	%fd395, [%rd53+72];
	ld.global.f64 	%fd396, [%rd53+120];
	add.f64 	%fd397, %fd395, %fd396;
	mul.f64 	%fd398, %fd397, %fd384;
	fma.rn.f64 	%fd399, %fd394, %fd383, %fd398;
	mul.f64 	%fd400, %fd397, %fd383;
	mul.f64 	%fd401, %fd394, %fd384;
	sub.f64 	%fd402, %fd400, %fd401;
	add.f64 	%fd403, %fd375, %fd399;
	add.f64 	%fd404, %fd376, %fd402;
	ld.global.f64 	%fd405, [%rd53+32];
	ld.global.f64 	%fd406, [%rd53+176];
	sub.f64 	%fd407, %fd405, %fd406;
	ld.global.f64 	%fd408, [%rd53+40];
	ld.global.f64 	%fd409, [%rd53+184];
	sub.f64 	%fd410, %fd408, %fd409;
	ld.global.f64 	%fd411, [%rd55+112];
	ld.global.f64 	%fd412, [%rd55+120];
	mul.f64 	%fd413, %fd410, %fd412;
	fma.rn.f64 	%fd414, %fd407, %fd411, %fd413;
	mul.f64 	%fd415, %fd410, %fd411;
	mul.f64 	%fd416, %fd407, %fd412;
	sub.f64 	%fd417, %fd415, %fd416;
	add.f64 	%fd418, %fd390, %fd414;
	add.f64 	%fd419, %fd391, %fd417;
	ld.global.f64 	%fd420, [%rd53+80];
	ld.global.f64 	%fd421, [%rd53+128];
	add.f64 	%fd422, %fd420, %fd421;
	ld.global.f64 	%fd423, [%rd53+88];
	ld.global.f64 	%fd424, [%rd53+136];
	add.f64 	%fd425, %fd423, %fd424;
	mul.f64 	%fd426, %fd425, %fd412;
	fma.rn.f64 	%fd427, %fd422, %fd411, %fd426;
	mul.f64 	%fd428, %fd425, %fd411;
	mul.f64 	%fd429, %fd422, %fd412;
	sub.f64 	%fd430, %fd428, %fd429;
	add.f64 	%fd431, %fd403, %fd427;
	add.f64 	%fd432, %fd404, %fd430;
	ld.global.f64 	%fd433, [%rd16+16];
	add.f64 	%fd434, %fd418, %fd433;
	st.global.f64 	[%rd16+16], %fd434;
	ld.global.f64 	%fd435, [%rd16+24];
	add.f64 	%fd436, %fd419, %fd435;
	st.global.f64 	[%rd16+24], %fd436;
	ld.global.f64 	%fd437, [%rd17+64];
	add.f64 	%fd438, %fd431, %fd437;
	st.global.f64 	[%rd17+64], %fd438;
	ld.global.f64 	%fd439, [%rd17+72];
	add.f64 	%fd440, %fd432, %fd439;
	st.global.f64 	[%rd17+72], %fd440;
	ld.global.f64 	%fd441, [%rd17+112];
	add.f64 	%fd442, %fd431, %fd441;
	st.global.f64 	[%rd17+112], %fd442;
	ld.global.f64 	%fd443, [%rd17+120];
	add.f64 	%fd444, %fd432, %fd443;
	st.global.f64 	[%rd17+120], %fd444;
	ld.global.f64 	%fd445, [%rd17+160];
	sub.f64 	%fd446, %fd445, %fd418;
	st.global.f64 	[%rd17+160], %fd446;
	ld.global.f64 	%fd447, [%rd17+168];
	sub.f64 	%fd448, %fd447, %fd419;
	st.global.f64 	[%rd17+168], %fd448;
	ld.global.f64 	%fd449, [%rd53];
	ld.global.f64 	%fd450, [%rd53+144];
	sub.f64 	%fd451, %fd449, %fd450;
	ld.global.f64 	%fd452, [%rd53+8];
	ld.global.f64 	%fd453, [%rd53+152];
	sub.f64 	%fd454, %fd452, %fd453;
	ld.global.f64 	%fd455, [%rd55+32];
	ld.global.f64 	%fd456, [%rd55+40];
	mul.f64 	%fd457, %fd454, %fd456;
	fma.rn.f64 	%fd458, %fd451, %fd455, %fd457;
	mul.f64 	%fd459, %fd454, %fd455;
	mul.f64 	%fd460, %fd451, %fd456;
	sub.f64 	%fd461, %fd459, %fd460;
	add.f64 	%fd462, %fd458, 0d0000000000000000;
	add.f64 	%fd463, %fd461, 0d0000000000000000;
	ld.global.f64 	%fd464, [%rd53+48];
	ld.global.f64 	%fd465, [%rd53+96];
	add.f64 	%fd466, %fd464, %fd465;
	ld.global.f64 	%fd467, [%rd53+56];
	ld.global.f64 	%fd468, [%rd53+104];
	add.f64 	%fd469, %fd467, %fd468;
	mul.f64 	%fd470, %fd469, %fd456;
	fma.rn.f64 	%fd471, %fd466, %fd455, %fd470;
	mul.f64 	%fd472, %fd469, %fd455;
	mul.f64 	%fd473, %fd466, %fd456;
	sub.f64 	%fd474, %fd472, %fd473;
	add.f64 	%fd475, %fd471, 0d0000000000000000;
	add.f64 	%fd476, %fd474, 0d0000000000000000;
	ld.global.f64 	%fd477, [%rd53+16];
	ld.global.f64 	%fd478, [%rd53+160];
	sub.f64 	%fd479, %fd477, %fd478;
	ld.global.f64 	%fd480, [%rd53+24];
	ld.global.f64 	%fd481, [%rd53+168];
	sub.f64 	%fd482, %fd480, %fd481;
	ld.global.f64 	%fd483, [%rd55+80];
	ld.global.f64 	%fd484, [%rd55+88];
	mul.f64 	%fd485, %fd482, %fd484;
	fma.rn.f64 	%fd486, %fd479, %fd483, %fd485;
	mul.f64 	%fd487, %fd482, %fd483;
	mul.f64 	%fd488, %fd479, %fd484;
	sub.f64 	%fd489, %fd487, %fd488;
	add.f64 	%fd490, %fd462, %fd486;
	add.f64 	%fd491, %fd463, %fd489;
	ld.global.f64 	%fd492, [%rd53+64];
	ld.global.f64 	%fd493, [%rd53+112];
	add.f64 	%fd494, %fd492, %fd493;
	ld.global.f64 	%fd495, [%rd53+72];
	ld.global.f64 	%fd496, [%rd53+120];
	add.f64 	%fd497, %fd495, %fd496;
	mul.f64 	%fd498, %fd497, %fd484;
	fma.rn.f64 	%fd499, %fd494, %fd483, %fd498;
	mul.f64 	%fd500, %fd497, %fd483;
	mul.f64 	%fd501, %fd494, %fd484;
	sub.f64 	%fd502, %fd500, %fd501;
	add.f64 	%fd503, %fd475, %fd499;
	add.f64 	%fd504, %fd476, %fd502;
	ld.global.f64 	%fd505, [%rd53+32];
	ld.global.f64 	%fd506, [%rd53+176];
	sub.f64 	%fd507, %fd505, %fd506;
	ld.global.f64 	%fd508, [%rd53+40];
	ld.global.f64 	%fd509, [%rd53+184];
	sub.f64 	%fd510, %fd508, %fd509;
	ld.global.f64 	%fd511, [%rd55+128];
	ld.global.f64 	%fd512, [%rd55+136];
	mul.f64 	%fd513, %fd510, %fd512;
	fma.rn.f64 	%fd514, %fd507, %fd511, %fd513;
	mul.f64 	%fd515, %fd510, %fd511;
	mul.f64 	%fd516, %fd507, %fd512;
	sub.f64 	%fd517, %fd515, %fd516;
	add.f64 	%fd518, %fd490, %fd514;
	add.f64 	%fd519, %fd491, %fd517;
	ld.global.f64 	%fd520, [%rd53+80];
	ld.global.f64 	%fd521, [%rd53+128];
	add.f64 	%fd522, %fd520, %fd521;
	ld.global.f64 	%fd523, [%rd53+88];
	ld.global.f64 	%fd524, [%rd53+136];
	add.f64 	%fd525, %fd523, %fd524;
	mul.f64 	%fd526, %fd525, %fd512;
	fma.rn.f64 	%fd527, %fd522, %fd511, %fd526;
	mul.f64 	%fd528, %fd525, %fd511;
	mul.f64 	%fd529, %fd522, %fd512;
	sub.f64 	%fd530, %fd528, %fd529;
	add.f64 	%fd531, %fd503, %fd527;
	add.f64 	%fd532, %fd504, %fd530;
	ld.global.f64 	%fd533, [%rd16+32];
	add.f64 	%fd534, %fd518, %fd533;
	st.global.f64 	[%rd16+32], %fd534;
	ld.global.f64 	%fd535, [%rd16+40];
	add.f64 	%fd536, %fd519, %fd535;
	st.global.f64 	[%rd16+40], %fd536;
	ld.global.f64 	%fd537, [%rd17+80];
	add.f64 	%fd538, %fd531, %fd537;
	st.global.f64 	[%rd17+80], %fd538;
	ld.global.f64 	%fd539, [%rd17+88];
	add.f64 	%fd540, %fd532, %fd539;
	st.global.f64 	[%rd17+88], %fd540;
	ld.global.f64 	%fd541, [%rd17+128];
	add.f64 	%fd542, %fd531, %fd541;
	st.global.f64 	[%rd17+128], %fd542;
	ld.global.f64 	%fd543, [%rd17+136];
	add.f64 	%fd544, %fd532, %fd543;
	st.global.f64 	[%rd17+136], %fd544;
	ld.global.f64 	%fd545, [%rd17+176];
	sub.f64 	%fd546, %fd545, %fd518;
	st.global.f64 	[%rd17+176], %fd546;
	ld.global.f64 	%fd547, [%rd17+184];
	sub.f64 	%fd548, %fd547, %fd519;
	st.global.f64 	[%rd17+184], %fd548;
	setp.eq.s32 	%p6, %r45, 31;
	add.s32 	%r58, %r46, 12288;
	selp.b32 	%r59, 0, %r58, %p6;
	add.s32 	%r60, %r51, %r59;
	add.s32 	%r61, %r60, 9;
	add.s32 	%r62, %r60, 6;
	mul.wide.u32 	%rd62, %r60, 16;
	add.s64 	%rd63, %rd2, %rd62;
	mul.wide.u32 	%rd64, %r61, 16;
	add.s64 	%rd65, %rd2, %rd64;
	ld.global.f64 	%fd549, [%rd63];
	ld.global.f64 	%fd550, [%rd65];
	add.f64 	%fd551, %fd549, %fd550;
	ld.global.f64 	%fd552, [%rd63+8];
	ld.global.f64 	%fd553, [%rd65+8];
	add.f64 	%fd554, %fd552, %fd553;
	cvt.u64.u32 	%rd66, %r13;
	add.s32 	%r63, %r54, %r6;
	cvt.u64.u32 	%rd67, %r63;
	add.s64 	%rd18, %rd67, %rd66;
	shl.b64 	%rd68, %rd18, 4;
	add.s64 	%rd19, %rd1, %rd68;
	ld.global.f64 	%fd555, [%rd19+144];
	mul.f64 	%fd556, %fd551, %fd555;
	ld.global.f64 	%fd557, [%rd19+152];
	mul.f64 	%fd558, %fd554, %fd557;
	sub.f64 	%fd559, %fd556, %fd558;
	mul.f64 	%fd560, %fd554, %fd555;
	fma.rn.f64 	%fd561, %fd551, %fd557, %fd560;
	add.f64 	%fd562, %fd559, 0d0000000000000000;
	add.f64 	%fd563, %fd561, 0d0000000000000000;
	mul.wide.u32 	%rd69, %r62, 16;
	add.s64 	%rd70, %rd2, %rd69;
	ld.global.f64 	%fd564, [%rd63+48];
	ld.global.f64 	%fd565, [%rd70];
	sub.f64 	%fd566, %fd564, %fd565;
	ld.global.f64 	%fd567, [%rd63+56];
	ld.global.f64 	%fd568, [%rd70+8];
	sub.f64 	%fd569, %fd567, %fd568;
	mul.f64 	%fd570, %fd566, %fd555;
	mul.f64 	%fd571, %fd569, %fd557;
	sub.f64 	%fd572, %fd570, %fd571;
	mul.f64 	%fd573, %fd566, %fd557;
	fma.rn.f64 	%fd574, %fd569, %fd555, %fd573;
	add.f64 	%fd575, %fd572, 0d0000000000000000;
	add.f64 	%fd576, %fd574, 0d0000000000000000;
	ld.global.f64 	%fd577, [%rd63+16];
	ld.global.f64 	%fd578, [%rd65+16];
	add.f64 	%fd579, %fd577, %fd578;
	ld.global.f64 	%fd580, [%rd63+24];
	ld.global.f64 	%fd581, [%rd65+24];
	add.f64 	%fd582, %fd580, %fd581;
	ld.global.f64 	%fd583, [%rd19+160];
	mul.f64 	%fd584, %fd579, %fd583;
	ld.global.f64 	%fd585, [%rd19+168];
	mul.f64 	%fd586, %fd582, %fd585;
	sub.f64 	%fd587, %fd584, %fd586;
	mul.f64 	%fd588, %fd582, %fd583;
	fma.rn.f64 	%fd589, %fd579, %fd585, %fd588;
	add.f64 	%fd590, %fd562, %fd587;
	add.f64 	%fd591, %fd563, %fd589;
	ld.global.f64 	%fd592, [%rd63+64];
	ld.global.f64 	%fd593, [%rd70+16];
	sub.f64 	%fd594, %fd592, %fd593;
	ld.global.f64 	%fd595, [%rd63+72];
	ld.global.f64 	%fd596, [%rd70+24];
	sub.f64 	%fd597, %fd595, %fd596;
	mul.f64 	%fd598, %fd594, %fd583;
	mul.f64 	%fd599, %fd597, %fd585;
	sub.f64 	%fd600, %fd598, %fd599;
	mul.f64 	%fd601, %fd594, %fd585;
	fma.rn.f64 	%fd602, %fd597, %fd583, %fd601;
	add.f64 	%fd603, %fd575, %fd600;
	add.f64 	%fd604, %fd576, %fd602;
	ld.global.f64 	%fd605, [%rd63+32];
	ld.global.f64 	%fd606, [%rd65+32];
	add.f64 	%fd607, %fd605, %fd606;
	ld.global.f64 	%fd608, [%rd63+40];
	ld.global.f64 	%fd609, [%rd65+40];
	add.f64 	%fd610, %fd608, %fd609;
	ld.global.f64 	%fd611, [%rd19+176];
	mul.f64 	%fd612, %fd607, %fd611;
	ld.global.f64 	%fd613, [%rd19+184];
	mul.f64 	%fd614, %fd610, %fd613;
	sub.f64 	%fd615, %fd612, %fd614;
	mul.f64 	%fd616, %fd610, %fd611;
	fma.rn.f64 	%fd617, %fd607, %fd613, %fd616;
	add.f64 	%fd618, %fd590, %fd615;
	add.f64 	%fd619, %fd591, %fd617;
	ld.global.f64 	%fd620, [%rd63+80];
	ld.global.f64 	%fd621, [%rd70+32];
	sub.f64 	%fd622, %fd620, %fd621;
	ld.global.f64 	%fd623, [%rd63+88];
	ld.global.f64 	%fd624, [%rd70+40];
	sub.f64 	%fd625, %fd623, %fd624;
	mul.f64 	%fd626, %fd622, %fd611;
	mul.f64 	%fd627, %fd625, %fd613;
	sub.f64 	%fd628, %fd626, %fd627;
	mul.f64 	%fd629, %fd622, %fd613;
	fma.rn.f64 	%fd630, %fd625, %fd611, %fd629;
	add.f64 	%fd631, %fd603, %fd628;
	add.f64 	%fd632, %fd604, %fd630;
	ld.global.f64 	%fd633, [%rd16];
	add.f64 	%fd634, %fd618, %fd633;
	st.global.f64 	[%rd16], %fd634;
	ld.global.f64 	%fd635, [%rd16+8];
	add.f64 	%fd636, %fd619, %fd635;
	st.global.f64 	[%rd16+8], %fd636;
	ld.global.f64 	%fd637, [%rd17+48];
	add.f64 	%fd638, %fd631, %fd637;
	st.global.f64 	[%rd17+48], %fd638;
	ld.global.f64 	%fd639, [%rd17+56];
	add.f64 	%fd640, %fd632, %fd639;
	st.global.f64 	[%rd17+56], %fd640;
	ld.global.f64 	%fd641, [%rd17+96];
	sub.f64 	%fd642, %fd641, %fd631;
	st.global.f64 	[%rd17+96], %fd642;
	ld.global.f64 	%fd643, [%rd17+104];
	sub.f64 	%fd644, %fd643, %fd632;
	st.global.f64 	[%rd17+104], %fd644;
	ld.global.f64 	%fd645, [%rd17+144];
	add.f64 	%fd646, %fd618, %fd645;
	st.global.f64 	[%rd17+144], %fd646;
	ld.global.f64 	%fd647, [%rd17+152];
	add.f64 	%fd648, %fd619, %fd647;
	st.global.f64 	[%rd17+152], %fd648;
	ld.global.f64 	%fd649, [%rd63];
	ld.global.f64 	%fd650, [%rd65];
	add.f64 	%fd651, %fd649, %fd650;
	ld.global.f64 	%fd652, [%rd63+8];
	ld.global.f64 	%fd653, [%rd65+8];
	add.f64 	%fd654, %fd652, %fd653;
	ld.global.f64 	%fd655, [%rd19+192];
	mul.f64 	%fd656, %fd651, %fd655;
	ld.global.f64 	%fd657, [%rd19+200];
	mul.f64 	%fd658, %fd654, %fd657;
	sub.f64 	%fd659, %fd656, %fd658;
	mul.f64 	%fd660, %fd654, %fd655;
	fma.rn.f64 	%fd661, %fd651, %fd657, %fd660;
	add.f64 	%fd662, %fd659, 0d0000000000000000;
	add.f64 	%fd663, %fd661, 0d0000000000000000;
	ld.global.f64 	%fd664, [%rd63+48];
	ld.global.f64 	%fd665, [%rd70];
	sub.f64 	%fd666, %fd664, %fd665;
	ld.global.f64 	%fd667, [%rd63+56];
	ld.global.f64 	%fd668, [%rd70+8];
	sub.f64 	%fd669, %fd667, %fd668;
	mul.f64 	%fd670, %fd666, %fd655;
	mul.f64 	%fd671, %fd669, %fd657;
	sub.f64 	%fd672, %fd670, %fd671;
	mul.f64 	%fd673, %fd666, %fd657;
	fma.rn.f64 	%fd674, %fd669, %fd655, %fd673;
	add.f64 	%fd675, %fd672, 0d0000000000000000;
	add.f64 	%fd676, %fd674, 0d0000000000000000;
	ld.global.f64 	%fd677, [%rd63+16];
	ld.global.f64 	%fd678, [%rd65+16];
	add.f64 	%fd679, %fd677, %fd678;
	ld.global.f64 	%fd680, [%rd63+24];
	ld.global.f64 	%fd681, [%rd65+24];
	add.f64 	%fd682, %fd680, %fd681;
	ld.global.f64 	%fd683, [%rd19+208];
	mul.f64 	%fd684, %fd679, %fd683;
	ld.global.f64 	%fd685, [%rd19+216];
	mul.f64 	%fd686, %fd682, %fd685;
	sub.f64 	%fd687, %fd684, %fd686;
	mul.f64 	%fd688, %fd682, %fd683;
	fma.rn.f64 	%fd689, %fd679, %fd685, %fd688;
	add.f64 	%fd690, %fd662, %fd687;
	add.f64 	%fd691, %fd663, %fd689;
	ld.global.f64 	%fd692, [%rd63+64];
	ld.global.f64 	%fd693, [%rd70+16];
	sub.f64 	%fd694, %fd692, %fd693;
	ld.global.f64 	%fd695, [%rd63+72];
	ld.global.f64 	%fd696, [%rd70+24];
	sub.f64 	%fd697, %fd695, %fd696;
	mul.f64 	%fd698, %fd694, %fd683;
	mul.f64 	%fd699, %fd697, %fd685;
	sub.f64 	%fd700, %fd698, %fd699;
	mul.f64 	%fd701, %fd694, %fd685;
	fma.rn.f64 	%fd702, %fd697, %fd683, %fd701;
	add.f64 	%fd703, %fd675, %fd700;
	add.f64 	%fd704, %fd676, %fd702;
	ld.global.f64 	%fd705, [%rd63+32];
	ld.global.f64 	%fd706, [%rd65+32];
	add.f64 	%fd707, %fd705, %fd706;
	ld.global.f64 	%fd708, [%rd63+40];
	ld.global.f64 	%fd709, [%rd65+40];
	add.f64 	%fd710, %fd708, %fd709;
	ld.global.f64 	%fd711, [%rd19+224];
	mul.f64 	%fd712, %fd707, %fd711;
	ld.global.f64 	%fd713, [%rd19+232];
	mul.f64 	%fd714, %fd710, %fd713;
	sub.f64 	%fd715, %fd712, %fd714;
	mul.f64 	%fd716, %fd710, %fd711;
	fma.rn.f64 	%fd717, %fd707, %fd713, %fd716;
	add.f64 	%fd718, %fd690, %fd715;
	add.f64 	%fd719, %fd691, %fd717;
	ld.global.f64 	%fd720, [%rd63+80];
	ld.global.f64 	%fd721, [%rd70+32];
	sub.f64 	%fd722, %fd720, %fd721;
	ld.global.f64 	%fd723, [%rd63+88];
	ld.global.f64 	%fd724, [%rd70+40];
	sub.f64 	%fd725, %fd723, %fd724;
	mul.f64 	%fd726, %fd722, %fd711;
	mul.f64 	%fd727, %fd725, %fd713;
	sub.f64 	%fd728, %fd726, %fd727;
	mul.f64 	%fd729, %fd722, %fd713;
	fma.rn.f64 	%fd730, %fd725, %fd711, %fd729;
	add.f64 	%fd731, %fd703, %fd728;
	add.f64 	%fd732, %fd704, %fd730;
	ld.global.f64 	%fd733, [%rd16+16];
	add.f64 	%fd734, %fd718, %fd733;
	st.global.f64 	[%rd16+16], %fd734;
	ld.global.f64 	%fd735, [%rd16+24];
	add.f64 	%fd736, %fd719, %fd735;
	st.global.f64 	[%rd16+24], %fd736;
	ld.global.f64 	%fd737, [%rd17+64];
	add.f64 	%fd738, %fd731, %fd737;
	st.global.f64 	[%rd17+64], %fd738;
	ld.global.f64 	%fd739, [%rd17+72];
	add.f64 	%fd740, %fd732, %fd739;
	st.global.f64 	[%rd17+72], %fd740;
	ld.global.f64 	%fd741, [%rd17+112];
	sub.f64 	%fd742, %fd741, %fd731;
	st.global.f64 	[%rd17+112], %fd742;
	ld.global.f64 	%fd743, [%rd17+120];
	sub.f64 	%fd744, %fd743, %fd732;
	st.global.f64 	[%rd17+120], %fd744;
	ld.global.f64 	%fd745, [%rd17+160];
	add.f64 	%fd746, %fd718, %fd745;
	st.global.f64 	[%rd17+160], %fd746;
	ld.global.f64 	%fd747, [%rd17+168];
	add.f64 	%fd748, %fd719, %fd747;
	st.global.f64 	[%rd17+168], %fd748;
	ld.global.f64 	%fd749, [%rd63];
	ld.global.f64 	%fd750, [%rd65];
	add.f64 	%fd751, %fd749, %fd750;
	ld.global.f64 	%fd752, [%rd63+8];
	ld.global.f64 	%fd753, [%rd65+8];
	add.f64 	%fd754, %fd752, %fd753;
	ld.global.f64 	%fd755, [%rd19+240];
	mul.f64 	%fd756, %fd751, %fd755;
	ld.global.f64 	%fd757, [%rd19+248];
	mul.f64 	%fd758, %fd754, %fd757;
	sub.f64 	%fd759, %fd756, %fd758;
	mul.f64 	%fd760, %fd754, %fd755;
	fma.rn.f64 	%fd761, %fd751, %fd757, %fd760;
	add.f64 	%fd762, %fd759, 0d0000000000000000;
	add.f64 	%fd763, %fd761, 0d0000000000000000;
	ld.global.f64 	%fd764, [%rd63+48];
	ld.global.f64 	%fd765, [%rd70];
	sub.f64 	%fd766, %fd764, %fd765;
	ld.global.f64 	%fd767, [%rd63+56];
	ld.global.f64 	%fd768, [%rd70+8];
	sub.f64 	%fd769, %fd767, %fd768;
	mul.f64 	%fd770, %fd766, %fd755;
	mul.f64 	%fd771, %fd769, %fd757;
	sub.f64 	%fd772, %fd770, %fd771;
	mul.f64 	%fd773, %fd766, %fd757;
	fma.rn.f64 	%fd774, %fd769, %fd755, %fd773;
	add.f64 	%fd775, %fd772, 0d0000000000000000;
	add.f64 	%fd776, %fd774, 0d0000000000000000;
	ld.global.f64 	%fd777, [%rd63+16];
	ld.global.f64 	%fd778, [%rd65+16];
	add.f64 	%fd779, %fd777, %fd778;
	ld.global.f64 	%fd780, [%rd63+24];
	ld.global.f64 	%fd781, [%rd65+24];
	add.f64 	%fd782, %fd780, %fd781;
	ld.global.f64 	%fd783, [%rd19+256];
	mul.f64 	%fd784, %fd779, %fd783;
	ld.global.f64 	%fd785, [%rd19+264];
	mul.f64 	%fd786, %fd782, %fd785;
	sub.f64 	%fd787, %fd784, %fd786;
	mul.f64 	%fd788, %fd782, %fd783;
	fma.rn.f64 	%fd789, %fd779, %fd785, %fd788;
	add.f64 	%fd790, %fd762, %fd787;
	add.f64 	%fd791, %fd763, %fd789;
	ld.global.f64 	%fd792, [%rd63+64];
	ld.global.f64 	%fd793, [%rd70+16];
	sub.f64 	%fd794, %fd792, %fd793;
	ld.global.f64 	%fd795, [%rd63+72];
	ld.global.f64 	%fd796, [%rd70+24];
	sub.f64 	%fd797, %fd795, %fd796;
	mul.f64 	%fd798, %fd794, %fd783;
	mul.f64 	%fd799, %fd797, %fd785;
	sub.f64 	%fd800, %fd798, %fd799;
	mul.f64 	%fd801, %fd794, %fd785;
	fma.rn.f64 	%fd802, %fd797, %fd783, %fd801;
	add.f64 	%fd803, %fd775, %fd800;
	add.f64 	%fd804, %fd776, %fd802;
	ld.global.f64 	%fd805, [%rd63+32];
	ld.global.f64 	%fd806, [%rd65+32];
	add.f64 	%fd807, %fd805, %fd806;
	ld.global.f64 	%fd808, [%rd63+40];
	ld.global.f64 	%fd809, [%rd65+40];
	add.f64 	%fd810, %fd808, %fd809;
	ld.global.f64 	%fd811, [%rd19+272];
	mul.f64 	%fd812, %fd807, %fd811;
	ld.global.f64 	%fd813, [%rd19+280];
	mul.f64 	%fd814, %fd810, %fd813;
	sub.f64 	%fd815, %fd812, %fd814;
	mul.f64 	%fd816, %fd810, %fd811;
	fma.rn.f64 	%fd817, %fd807, %fd813, %fd816;
	add.f64 	%fd818, %fd790, %fd815;
	add.f64 	%fd819, %fd791, %fd817;
	ld.global.f64 	%fd820, [%rd63+80];
	ld.global.f64 	%fd821, [%rd70+32];
	sub.f64 	%fd822, %fd820, %fd821;
	ld.global.f64 	%fd823, [%rd63+88];
	ld.global.f64 	%fd824, [%rd70+40];
	sub.f64 	%fd825, %fd823, %fd824;
	mul.f64 	%fd826, %fd822, %fd811;
	mul.f64 	%fd827, %fd825, %fd813;
	sub.f64 	%fd828, %fd826, %fd827;
	mul.f64 	%fd829, %fd822, %fd813;
	fma.rn.f64 	%fd830, %fd825, %fd811, %fd829;
	add.f64 	%fd831, %fd803, %fd828;
	add.f64 	%fd832, %fd804, %fd830;
	ld.global.f64 	%fd833, [%rd16+32];
	add.f64 	%fd834, %fd818, %fd833;
	st.global.f64 	[%rd16+32], %fd834;
	ld.global.f64 	%fd835, [%rd16+40];
	add.f64 	%fd836, %fd819, %fd835;
	st.global.f64 	[%rd16+40], %fd836;
	ld.global.f64 	%fd837, [%rd17+80];
	add.f64 	%fd838, %fd831, %fd837;
	st.global.f64 	[%rd17+80], %fd838;
	ld.global.f64 	%fd839, [%rd17+88];
	add.f64 	%fd840, %fd832, %fd839;
	st.global.f64 	[%rd17+88], %fd840;
	ld.global.f64 	%fd841, [%rd17+128];
	sub.f64 	%fd842, %fd841, %fd831;
	st.global.f64 	[%rd17+128], %fd842;
	ld.global.f64 	%fd843, [%rd17+136];
	sub.f64 	%fd844, %fd843, %fd832;
	st.global.f64 	[%rd17+136], %fd844;
	ld.global.f64 	%fd845, [%rd17+176];
	add.f64 	%fd846, %fd818, %fd845;
	st.global.f64 	[%rd17+176], %fd846;
	ld.global.f64 	%fd847, [%rd17+184];
	add.f64 	%fd848, %fd819, %fd847;
	st.global.f64 	[%rd17+184], %fd848;
	setp.eq.s32 	%p7, %r2, 0;
	add.s32 	%r64, %r2, -1;
	selp.b32 	%r65, 31, %r64, %p7;
	add.s32 	%r66, %r46, %r43;
	add.s32 	%r19, %r66, %r4;
	mad.lo.s32 	%r67, %r65, 384, %r19;
	mul.wide.s32 	%rd71, %r67, 16;
	add.s64 	%rd20, %rd2, %rd71;
	add.s32 	%r68, %r13, %r6;
	mad.lo.s32 	%r69, %r65, 1152, %r68;
	add.s32 	%r70, %r69, %r53;
	add.s32 	%r98, %r70, 18;
	mov.b32 	%r99, 0;
	mov.u64 	%rd94, %rd96;
	mov.u64 	%rd95, %rd98;
$L__BB0_5:
	mul.wide.s32 	%rd72, %r98, 16;
	add.s64 	%rd73, %rd1, %rd72;
	ld.global.f64 	%fd849, [%rd20+96];
	mul.f64 	%fd850, %fd849, 0d0000000000000000;
	ld.global.f64 	%fd851, [%rd20+104];
	sub.f64 	%fd852, %fd850, %fd851;
	fma.rn.f64 	%fd853, %fd851, 0d0000000000000000, %fd849;
	ld.global.f64 	%fd854, [%rd20];
	add.f64 	%fd855, %fd854, %fd852;
	ld.global.f64 	%fd856, [%rd20+8];
	add.f64 	%fd857, %fd856, %fd853;
	ld.global.f64 	%fd858, [%rd73];
	ld.global.f64 	%fd859, [%rd73+8];
	mul.f64 	%fd860, %fd857, %fd859;
	fma.rn.f64 	%fd861, %fd855, %fd858, %fd860;
	mul.f64 	%fd862, %fd857, %fd858;
	mul.f64 	%fd863, %fd855, %fd859;
	sub.f64 	%fd864, %fd862, %fd863;
	add.f64 	%fd865, %fd861, 0d0000000000000000;
	add.f64 	%fd866, %fd864, 0d0000000000000000;
	ld.global.f64 	%fd867, [%rd20+144];
	mul.f64 	%fd868, %fd867, 0d0000000000000000;
	ld.global.f64 	%fd869, [%rd20+152];
	sub.f64 	%fd870, %fd868, %fd869;
	fma.rn.f64 	%fd871, %fd869, 0d0000000000000000, %fd867;
	ld.global.f64 	%fd872, [%rd20+48];
	sub.f64 	%fd873, %fd872, %fd870;
	ld.global.f64 	%fd874, [%rd20+56];
	sub.f64 	%fd875, %fd874, %fd871;
	mul.f64 	%fd876, %fd875, %fd859;
	fma.rn.f64 	%fd877, %fd873, %fd858, %fd876;
	mul.f64 	%fd878, %fd875, %fd858;
	mul.f64 	%fd879, %fd873, %fd859;
	sub.f64 	%fd880, %fd878, %fd879;
	add.f64 	%fd881, %fd877, 0d0000000000000000;
	add.f64 	%fd882, %fd880, 0d0000000000000000;
	ld.global.f64 	%fd883, [%rd20+112];
	mul.f64 	%fd884, %fd883, 0d0000000000000000;
	ld.global.f64 	%fd885, [%rd20+120];
	sub.f64 	%fd886, %fd884, %fd885;
	fma.rn.f64 	%fd887, %fd885, 0d0000000000000000, %fd883;
	ld.global.f64 	%fd888, [%rd20+16];
	add.f64 	%fd889, %fd888, %fd886;
	ld.global.f64 	%fd890, [%rd20+24];
	add.f64 	%fd891, %fd890, %fd887;
	ld.global.f64 	%fd892, [%rd73+48];
	ld.global.f64 	%fd893, [%rd73+56];
	mul.f64 	%fd894, %fd891, %fd893;
	fma.rn.f64 	%fd895, %fd889, %fd892, %fd894;
	mul.f64 	%fd896, %fd891, %fd892;
	mul.f64 	%fd897, %fd889, %fd893;
	sub.f64 	%fd898, %fd896, %fd897;
	add.f64 	%fd899, %fd865, %fd895;
	add.f64 	%fd900, %fd866, %fd898;
	ld.global.f64 	%fd901, [%rd20+160];
	mul.f64 	%fd902, %fd901, 0d0000000000000000;
	ld.global.f64 	%fd903, [%rd20+168];
	sub.f64 	%fd904, %fd902, %fd903;
	fma.rn.f64 	%fd905, %fd903, 0d0000000000000000, %fd901;
	ld.global.f64 	%fd906, [%rd20+64];
	sub.f64 	%fd907, %fd906, %fd904;
	ld.global.f64 	%fd908, [%rd20+72];
	sub.f64 	%fd909, %fd908, %fd905;
	mul.f64 	%fd910, %fd909, %fd893;
	fma.rn.f64 	%fd911, %fd907, %fd892, %fd910;
	mul.f64 	%fd912, %fd909, %fd892;
	mul.f64 	%fd913, %fd907, %fd893;
	sub.f64 	%fd914, %fd912, %fd913;
	add.f64 	%fd915, %fd881, %fd911;
	add.f64 	%fd916, %fd882, %fd914;
	ld.global.f64 	%fd917, [%rd20+128];
	mul.f64 	%fd918, %fd917, 0d0000000000000000;
	ld.global.f64 	%fd919, [%rd20+136];
	sub.f64 	%fd920, %fd918, %fd919;
	fma.rn.f64 	%fd921, %fd919, 0d0000000000000000, %fd917;
	ld.global.f64 	%fd922, [%rd20+32];
	add.f64 	%fd923, %fd922, %fd920;
	ld.global.f64 	%fd924, [%rd20+40];
	add.f64 	%fd925, %fd924, %fd921;
	ld.global.f64 	%fd926, [%rd73+96];
	ld.global.f64 	%fd927, [%rd73+104];
	mul.f64 	%fd928, %fd925, %fd927;
	fma.rn.f64 	%fd929, %fd923, %fd926, %fd928;
	mul.f64 	%fd930, %fd925, %fd926;
	mul.f64 	%fd931, %fd923, %fd927;
	sub.f64 	%fd932, %fd930, %fd931;
	add.f64 	%fd933, %fd899, %fd929;
	add.f64 	%fd934, %fd900, %fd932;
	ld.global.f64 	%fd935, [%rd20+176];
	mul.f64 	%fd936, %fd935, 0d0000000000000000;
	ld.global.f64 	%fd937, [%rd20+184];
	sub.f64 	%fd938, %fd936, %fd937;
	fma.rn.f64 	%fd939, %fd937, 0d0000000000000000, %fd935;
	ld.global.f64 	%fd940, [%rd20+80];
	sub.f64 	%fd941, %fd940, %fd938;
	ld.global.f64 	%fd942, [%rd20+88];
	sub.f64 	%fd943, %fd942, %fd939;
	mul.f64 	%fd944, %fd943, %fd927;
	fma.rn.f64 	%fd945, %fd941, %fd926, %fd944;
	mul.f64 	%fd946, %fd943, %fd926;
	mul.f64 	%fd947, %fd941, %fd927;
	sub.f64 	%fd948, %fd946, %fd947;
	add.f64 	%fd949, %fd915, %fd945;
	add.f64 	%fd950, %fd916, %fd948;
	ld.global.f64 	%fd951, [%rd95+-8];
	add.f64 	%fd952, %fd933, %fd951;
	st.global.f64 	[%rd95+-8], %fd952;
	ld.global.f64 	%fd953, [%rd95];
	add.f64 	%fd954, %fd934, %fd953;
	st.global.f64 	[%rd95], %fd954;
	ld.global.f64 	%fd955, [%rd94+-48];
	add.f64 	%fd956, %fd949, %fd955;
	st.global.f64 	[%rd94+-48], %fd956;
	ld.global.f64 	%fd957, [%rd94+-40];
	add.f64 	%fd958, %fd950, %fd957;
	st.global.f64 	[%rd94+-40], %fd958;
	mul.f64 	%fd959, %fd933, 0d0000000000000000;
	sub.f64 	%fd960, %fd959, %fd934;
	fma.rn.f64 	%fd961, %fd934, 0d0000000000000000, %fd933;
	ld.global.f64 	%fd962, [%rd94];
	sub.f64 	%fd963, %fd962, %fd960;
	st.global.f64 	[%rd94], %fd963;
	ld.global.f64 	%fd964, [%rd94+8];
	sub.f64 	%fd965, %fd964, %fd961;
	st.global.f64 	[%rd94+8], %fd965;
	mul.f64 	%fd966, %fd949, 0d0000000000000000;
	sub.f64 	%fd967, %fd966, %fd950;
	fma.rn.f64 	%fd968, %fd950, 0d0000000000000000, %fd949;
	ld.global.f64 	%fd969, [%rd94+48];
	add.f64 	%fd970, %fd967, %fd969;
	st.global.f64 	[%rd94+48], %fd970;
	ld.global.f64 	%fd971, [%rd94+56];
	add.f64 	%fd972, %fd968, %fd971;
	st.global.f64 	[%rd94+56], %fd972;
	add.s32 	%r99, %r99, 1;
	add.s32 	%r98, %r98, 1;
	add.s64 	%rd95, %rd95, 16;
	add.s64 	%rd94, %rd94, 16;
	setp.ne.s32 	%p8, %r99, 3;
	@%p8 bra 	$L__BB0_5;
	setp.eq.s32 	%p9, %r2, 31;
	add.s32 	%r72, %r3, 384;
	selp.b32 	%r73, 0, %r72, %p9;
	add.s32 	%r74, %r19, %r73;
	add.s32 	%r75, %r74, 6;
	add.s32 	%r76, %r74, 9;
	mul.wide.u32 	%rd74, %r74, 16;
	add.s64 	%rd25, %rd2, %rd74;
	mul.wide.u32 	%rd75, %r75, 16;
	add.s64 	%rd26, %rd2, %rd75;
	mul.wide.u32 	%rd76, %r76, 16;
	add.s64 	%rd27, %rd2, %rd76;
	add.s64 	%rd78, %rd68, %rd1;
	add.s64 	%rd97, %rd78, 328;
	mov.b32 	%r100, 0;
$L__BB0_7:
	ld.global.f64 	%fd973, [%rd26];
	mul.f64 	%fd974, %fd973, 0d0000000000000000;
	ld.global.f64 	%fd975, [%rd26+8];
	sub.f64 	%fd976, %fd974, %fd975;
	fma.rn.f64 	%fd977, %fd975, 0d0000000000000000, %fd973;
	ld.global.f64 	%fd978, [%rd25];
	sub.f64 	%fd979, %fd978, %fd976;
	ld.global.f64 	%fd980, [%rd25+8];
	sub.f64 	%fd981, %fd980, %fd977;
	ld.global.f64 	%fd982, [%rd97+-40];
	mul.f64 	%fd983, %fd979, %fd982;
	ld.global.f64 	%fd984, [%rd97+-32];
	mul.f64 	%fd985, %fd981, %fd984;
	sub.f64 	%fd986, %fd983, %fd985;
	mul.f64 	%fd987, %fd981, %fd982;
	fma.rn.f64 	%fd988, %fd979, %fd984, %fd987;
	add.f64 	%fd989, %fd986, 0d0000000000000000;
	add.f64 	%fd990, %fd988, 0d0000000000000000;
	ld.global.f64 	%fd991, [%rd27];
	mul.f64 	%fd992, %fd991, 0d0000000000000000;
	ld.global.f64 	%fd993, [%rd27+8];
	sub.f64 	%fd994, %fd992, %fd993;
	fma.rn.f64 	%fd995, %fd993, 0d0000000000000000, %fd991;
	ld.global.f64 	%fd996, [%rd25+48];
	add.f64 	%fd997, %fd996, %fd994;
	ld.global.f64 	%fd998, [%rd25+56];
	add.f64 	%fd999, %fd998, %fd995;
	mul.f64 	%fd1000, %fd997, %fd982;
	mul.f64 	%fd1001, %fd999, %fd984;
	sub.f64 	%fd1002, %fd1000, %fd1001;
	mul.f64 	%fd1003, %fd997, %fd984;
	fma.rn.f64 	%fd1004, %fd999, %fd982, %fd1003;
	add.f64 	%fd1005, %fd1002, 0d0000000000000000;
	add.f64 	%fd1006, %fd1004, 0d0000000000000000;
	ld.global.f64 	%fd1007, [%rd26+16];
	mul.f64 	%fd1008, %fd1007, 0d0000000000000000;
	ld.global.f64 	%fd1009, [%rd26+24];
	sub.f64 	%fd1010, %fd1008, %fd1009;
	fma.rn.f64 	%fd1011, %fd1009, 0d0000000000000000, %fd1007;
	ld.global.f64 	%fd1012, [%rd25+16];
	sub.f64 	%fd1013, %fd1012, %fd1010;
	ld.global.f64 	%fd1014, [%rd25+24];
	sub.f64 	%fd1015, %fd1014, %fd1011;
	ld.global.f64 	%fd1016, [%rd97+-24];
	mul.f64 	%fd1017, %fd1013, %fd1016;
	ld.global.f64 	%fd1018, [%rd97+-16];
	mul.f64 	%fd1019, %fd1015, %fd1018;
	sub.f64 	%fd1020, %fd1017, %fd1019;
	mul.f64 	%fd1021, %fd1015, %fd1016;
	fma.rn.f64 	%fd1022, %fd1013, %fd1018, %fd1021;
	add.f64 	%fd1023, %fd989, %fd1020;
	add.f64 	%fd1024, %fd990, %fd1022;
	ld.global.f64 	%fd1025, [%rd27+16];
	mul.f64 	%fd1026, %fd1025, 0d0000000000000000;
	ld.global.f64 	%fd1027, [%rd27+24];
	sub.f64 	%fd1028, %fd1026, %fd1027;
	fma.rn.f64 	%fd1029, %fd1027, 0d0000000000000000, %fd1025;
	ld.global.f64 	%fd1030, [%rd25+64];
	add.f64 	%fd1031, %fd1030, %fd1028;
	ld.global.f64 	%fd1032, [%rd25+72];
	add.f64 	%fd1033, %fd1032, %fd1029;
	mul.f64 	%fd1034, %fd1031, %fd1016;
	mul.f64 	%fd1035, %fd1033, %fd1018;
	sub.f64 	%fd1036, %fd1034, %fd1035;
	mul.f64 	%fd1037, %fd1031, %fd1018;
	fma.rn.f64 	%fd1038, %fd1033, %fd1016, %fd1037;
	add.f64 	%fd1039, %fd1005, %fd1036;
	add.f64 	%fd1040, %fd1006, %fd1038;
	ld.global.f64 	%fd1041, [%rd26+32];
	mul.f64 	%fd1042, %fd1041, 0d0000000000000000;
	ld.global.f64 	%fd1043, [%rd26+40];
	sub.f64 	%fd1044, %fd1042, %fd1043;
	fma.rn.f64 	%fd1045, %fd1043, 0d0000000000000000, %fd1041;
	ld.global.f64 	%fd1046, [%rd25+32];
	sub.f64 	%fd1047, %fd1046, %fd1044;
	ld.global.f64 	%fd1048, [%rd25+40];
	sub.f64 	%fd1049, %fd1048, %fd1045;
	ld.global.f64 	%fd1050, [%rd97+-8];
	mul.f64 	%fd1051, %fd1047, %fd1050;
	ld.global.f64 	%fd1052, [%rd97];
	mul.f64 	%fd1053, %fd1049, %fd1052;
	sub.f64 	%fd1054, %fd1051, %fd1053;
	mul.f64 	%fd1055, %fd1049, %fd1050;
	fma.rn.f64 	%fd1056, %fd1047, %fd1052, %fd1055;
	add.f64 	%fd1057, %fd1023, %fd1054;
	add.f64 	%fd1058, %fd1024, %fd1056;
	ld.global.f64 	%fd1059, [%rd27+32];
	mul.f64 	%fd1060, %fd1059, 0d0000000000000000;
	ld.global.f64 	%fd1061, [%rd27+40];
	sub.f64 	%fd1062, %fd1060, %fd1061;
	fma.rn.f64 	%fd1063, %fd1061, 0d0000000000000000, %fd1059;
	ld.global.f64 	%fd1064, [%rd25+80];
	add.f64 	%fd1065, %fd1064, %fd1062;
	ld.global.f64 	%fd1066, [%rd25+88];
	add.f64 	%fd1067, %fd1066, %fd1063;
	mul.f64 	%fd1068, %fd1065, %fd1050;
	mul.f64 	%fd1069, %fd1067, %fd1052;
	sub.f64 	%fd1070, %fd1068, %fd1069;
	mul.f64 	%fd1071, %fd1065, %fd1052;
	fma.rn.f64 	%fd1072, %fd1067, %fd1050, %fd1071;
	add.f64 	%fd1073, %fd1039, %fd1070;
	add.f64 	%fd1074, %fd1040, %fd1072;
	ld.global.f64 	%fd1075, [%rd98+-8];
	add.f64 	%fd1076, %fd1057, %fd1075;
	st.global.f64 	[%rd98+-8], %fd1076;
	ld.global.f64 	%fd1077, [%rd98];
	add.f64 	%fd1078, %fd1058, %fd1077;
	st.global.f64 	[%rd98], %fd1078;
	ld.global.f64 	%fd1079, [%rd96+-48];
	add.f64 	%fd1080, %fd1073, %fd1079;
	st.global.f64 	[%rd96+-48], %fd1080;
	ld.global.f64 	%fd1081, [%rd96+-40];
	add.f64 	%fd1082, %fd1074, %fd1081;
	st.global.f64 	[%rd96+-40], %fd1082;
	mul.f64 	%fd1083, %fd1057, 0d0000000000000000;
	sub.f64 	%fd1084, %fd1083, %fd1058;
	fma.rn.f64 	%fd1085, %fd1058, 0d0000000000000000, %fd1057;
	ld.global.f64 	%fd1086, [%rd96];
	add.f64 	%fd1087, %fd1084, %fd1086;
	st.global.f64 	[%rd96], %fd1087;
	ld.global.f64 	%fd1088, [%rd96+8];
	add.f64 	%fd1089, %fd1085, %fd1088;
	st.global.f64 	[%rd96+8], %fd1089;
	mul.f64 	%fd1090, %fd1073, 0d0000000000000000;
	sub.f64 	%fd1091, %fd1090, %fd1074;
	fma.rn.f64 	%fd1092, %fd1074, 0d0000000000000000, %fd1073;
	ld.global.f64 	%fd1093, [%rd96+48];
	sub.f64 	%fd1094, %fd1093, %fd1091;
	st.global.f64 	[%rd96+48], %fd1094;
	ld.global.f64 	%fd1095, [%rd96+56];
	sub.f64 	%fd1096, %fd1095, %fd1092;
	st.global.f64 	[%rd96+56], %fd1096;
	add.s32 	%r100, %r100, 1;
	add.s64 	%rd98, %rd98, 16;
	add.s64 	%rd97, %rd97, 48;
	add.s64 	%rd96, %rd96, 16;
	setp.ne.s32 	%p10, %r100, 3;
	@%p10 bra 	$L__BB0_7;
	mov.u32 	%r77, %tid.x;
	setp.eq.s32 	%p11, %r77, 0;
	add.s32 	%r78, %r77, -1;
	selp.b32 	%r79, 31, %r78, %p11;
	mov.u32 	%r80, %ctaid.y;
	mad.lo.s32 	%r81, %r80, 12288, %r3;
	add.s32 	%r82, %r81, %r4;
	mad.lo.s32 	%r83, %r79, 12, %r82;
	mov.u32 	%r84, %ctaid.z;
	mad.lo.s32 	%r85, %r84, 1152, %r6;
	add.s32 	%r86, %r85, %r13;
	mad.lo.s32 	%r87, %r79, 36, %r86;
	add.s32 	%r88, %r87, 27;
	mul.wide.s32 	%rd79, %r83, 16;
	add.s64 	%rd80, %rd2, %rd79;
	ld.global.f64 	%fd1097, [%rd80];
	ld.global.f64 	%fd1098, [%rd80+96];
	add.f64 	%fd1099, %fd1097, %fd1098;
	ld.global.f64 	%fd1100, [%rd80+8];
	ld.global.f64 	%fd1101, [%rd80+104];
	add.f64 	%fd1102, %fd1100, %fd1101;
	mul.wide.s32 	%rd81, %r88, 16;
	add.s64 	%rd82, %rd1, %rd81;
	ld.global.f64 	%fd1103, [%rd82];
	ld.global.f64 	%fd1104, [%rd82+8];
	mul.f64 	%fd1105, %fd1102, %fd1104;
	fma.rn.f64 	%fd1106, %fd1099, %fd1103, %fd1105;
	mul.f64 	%fd1107, %fd1102, %fd1103;
	mul.f64 	%fd1108, %fd1099, %fd1104;
	sub.f64 	%fd1109, %fd1107, %fd1108;
	add.f64 	%fd1110, %fd1106, 0d0000000000000000;
	add.f64 	%fd1111, %fd1109, 0d0000000000000000;
	ld.global.f64 	%fd1112, [%rd80+48];
	ld.global.f64 	%fd1113, [%rd80+144];
	add.f64 	%fd1114, %fd1112, %fd1113;
	ld.global.f64 	%fd1115, [%rd80+56];
	ld.global.f64 	%fd1116, [%rd80+152];
	add.f64 	%fd1117, %fd1115, %fd1116;
	mul.f64 	%fd1118, %fd1117, %fd1104;
	fma.rn.f64 	%fd1119, %fd1114, %fd1103, %fd1118;
	mul.f64 	%fd1120, %fd1117, %fd1103;
	mul.f64 	%fd1121, %fd1114, %fd1104;
	sub.f64 	%fd1122, %fd1120, %fd1121;
	add.f64 	%fd1123, %fd1119, 0d0000000000000000;
	add.f64 	%fd1124, %fd1122, 0d0000000000000000;
	ld.global.f64 	%fd1125, [%rd80+16];
	ld.global.f64 	%fd1126, [%rd80+112];
	add.f64 	%fd1127, %fd1125, %fd1126;
	ld.global.f64 	%fd1128, [%rd80+24];
	ld.global.f64 	%fd1129, [%rd80+120];
	add.f64 	%fd1130, %fd1128, %fd1129;
	ld.global.f64 	%fd1131, [%rd82+48];
	ld.global.f64 	%fd1132, [%rd82+56];
	mul.f64 	%fd1133, %fd1130, %fd1132;
	fma.rn.f64 	%fd1134, %fd1127, %fd1131, %fd1133;
	mul.f64 	%fd1135, %fd1130, %fd1131;
	mul.f64 	%fd1136, %fd1127, %fd1132;
	sub.f64 	%fd1137, %fd1135, %fd1136;
	add.f64 	%fd1138, %fd1110, %fd1134;
	add.f64 	%fd1139, %fd1111, %fd1137;
	ld.global.f64 	%fd1140, [%rd80+64];
	ld.global.f64 	%fd1141, [%rd80+160];
	add.f64 	%fd1142, %fd1140, %fd1141;
	ld.global.f64 	%fd1143, [%rd80+72];
	ld.global.f64 	%fd1144, [%rd80+168];
	add.f64 	%fd1145, %fd1143, %fd1144;
	mul.f64 	%fd1146, %fd1145, %fd1132;
	fma.rn.f64 	%fd1147, %fd1142, %fd1131, %fd1146;
	mul.f64 	%fd1148, %fd1145, %fd1131;
	mul.f64 	%fd1149, %fd1142, %fd1132;
	sub.f64 	%fd1150, %fd1148, %fd1149;
	add.f64 	%fd1151, %fd1123, %fd1147;
	add.f64 	%fd1152, %fd1124, %fd1150;
	ld.global.f64 	%fd1153, [%rd80+32];
	ld.global.f64 	%fd1154, [%rd80+128];
	add.f64 	%fd1155, %fd1153, %fd1154;
	ld.global.f64 	%fd1156, [%rd80+40];
	ld.global.f64 	%fd1157, [%rd80+136];
	add.f64 	%fd1158, %fd1156, %fd1157;
	ld.global.f64 	%fd1159, [%rd82+96];
	ld.global.f64 	%fd1160, [%rd82+104];
	mul.f64 	%fd1161, %fd1158, %fd1160;
	fma.rn.f64 	%fd1162, %fd1155, %fd1159, %fd1161;
	mul.f64 	%fd1163, %fd1158, %fd1159;
	mul.f64 	%fd1164, %fd1155, %fd1160;
	sub.f64 	%fd1165, %fd1163, %fd1164;
	add.f64 	%fd1166, %fd1138, %fd1162;
	add.f64 	%fd1167, %fd1139, %fd1165;
	ld.global.f64 	%fd1168, [%rd80+80];
	ld.global.f64 	%fd1169, [%rd80+176];
	add.f64 	%fd1170, %fd1168, %fd1169;
	ld.global.f64 	%fd1171, [%rd80+88];
	ld.global.f64 	%fd1172, [%rd80+184];
	add.f64 	%fd1173, %fd1171, %fd1172;
	mul.f64 	%fd1174, %fd1173, %fd1160;
	fma.rn.f64 	%fd1175, %fd1170, %fd1159, %fd1174;
	mul.f64 	%fd1176, %fd1173, %fd1159;
	mul.f64 	%fd1177, %fd1170, %fd1160;
	sub.f64 	%fd1178, %fd1176, %fd1177;
	add.f64 	%fd1179, %fd1151, %fd1175;
	add.f64 	%fd1180, %fd1152, %fd1178;
	ld.global.f64 	%fd1181, [%rd16];
	add.f64 	%fd1182, %fd1166, %fd1181;
	st.global.f64 	[%rd16], %fd1182;
	ld.global.f64 	%fd1183, [%rd16+8];
	add.f64 	%fd1184, %fd1167, %fd1183;
	st.global.f64 	[%rd16+8], %fd1184;
	ld.global.f64 	%fd1185, [%rd17+48];
	add.f64 	%fd1186, %fd1179, %fd1185;
	st.global.f64 	[%rd17+48], %fd1186;
	ld.global.f64 	%fd1187, [%rd17+56];
	add.f64 	%fd1188, %fd1180, %fd1187;
	st.global.f64 	[%rd17+56], %fd1188;
	ld.global.f64 	%fd1189, [%rd17+96];
	add.f64 	%fd1190, %fd1166, %fd1189;
	st.global.f64 	[%rd17+96], %fd1190;
	ld.global.f64 	%fd1191, [%rd17+104];
	add.f64 	%fd1192, %fd1167, %fd1191;
	st.global.f64 	[%rd17+104], %fd1192;
	ld.global.f64 	%fd1193, [%rd17+144];
	add.f64 	%fd1194, %fd1179, %fd1193;
	st.global.f64 	[%rd17+144], %fd1194;
	ld.global.f64 	%fd1195, [%rd17+152];
	add.f64 	%fd1196, %fd1180, %fd1195;
	st.global.f64 	[%rd17+152], %fd1196;
	ld.global.f64 	%fd1197, [%rd80];
	ld.global.f64 	%fd1198, [%rd80+96];
	add.f64 	%fd1199, %fd1197, %fd1198;
	ld.global.f64 	%fd1200, [%rd80+8];
	ld.global.f64 	%fd1201, [%rd80+104];
	add.f64 	%fd1202, %fd1200, %fd1201;
	ld.global.f64 	%fd1203, [%rd82+16];
	ld.global.f64 	%fd1204, [%rd82+24];
	mul.f64 	%fd1205, %fd1202, %fd1204;
	fma.rn.f64 	%fd1206, %fd1199, %fd1203, %fd1205;
	mul.f64 	%fd1207, %fd1202, %fd1203;
	mul.f64 	%fd1208, %fd1199, %fd1204;
	sub.f64 	%fd1209, %fd1207, %fd1208;
	add.f64 	%fd1210, %fd1206, 0d0000000000000000;
	add.f64 	%fd1211, %fd1209, 0d0000000000000000;
	ld.global.f64 	%fd1212, [%rd80+48];
	ld.global.f64 	%fd1213, [%rd80+144];
	add.f64 	%fd1214, %fd1212, %fd1213;
	ld.global.f64 	%fd1215, [%rd80+56];
	ld.global.f64 	%fd1216, [%rd80+152];
	add.f64 	%fd1217, %fd1215, %fd1216;
	mul.f64 	%fd1218, %fd1217, %fd1204;
	fma.rn.f64 	%fd1219, %fd1214, %fd1203, %fd1218;
	mul.f64 	%fd1220, %fd1217, %fd1203;
	mul.f64 	%fd1221, %fd1214, %fd1204;
	sub.f64 	%fd1222, %fd1220, %fd1221;
	add.f64 	%fd1223, %fd1219, 0d0000000000000000;
	add.f64 	%fd1224, %fd1222, 0d0000000000000000;
	ld.global.f64 	%fd1225, [%rd80+16];
	ld.global.f64 	%fd1226, [%rd80+112];
	add.f64 	%fd1227, %fd1225, %fd1226;
	ld.global.f64 	%fd1228, [%rd80+24];
	ld.global.f64 	%fd1229, [%rd80+120];
	add.f64 	%fd1230, %fd1228, %fd1229;
	ld.global.f64 	%fd1231, [%rd82+64];
	ld.global.f64 	%fd1232, [%rd82+72];
	mul.f64 	%fd1233, %fd1230, %fd1232;
	fma.rn.f64 	%fd1234, %fd1227, %fd1231, %fd1233;
	mul.f64 	%fd1235, %fd1230, %fd1231;
	mul.f64 	%fd1236, %fd1227, %fd1232;
	sub.f64 	%fd1237, %fd1235, %fd1236;
	add.f64 	%fd1238, %fd1210, %fd1234;
	add.f64 	%fd1239, %fd1211, %fd1237;
	ld.global.f64 	%fd1240, [%rd80+64];
	ld.global.f64 	%fd1241, [%rd80+160];
	add.f64 	%fd1242, %fd1240, %fd1241;
	ld.global.f64 	%fd1243, [%rd80+72];
	ld.global.f64 	%fd1244, [%rd80+168];
	add.f64 	%fd1245, %fd1243, %fd1244;
	mul.f64 	%fd1246, %fd1245, %fd1232;
	fma.rn.f64 	%fd1247, %fd1242, %fd1231, %fd1246;
	mul.f64 	%fd1248, %fd1245, %fd1231;
	mul.f64 	%fd1249, %fd1242, %fd1232;
	sub.f64 	%fd1250, %fd1248, %fd1249;
	add.f64 	%fd1251, %fd1223, %fd1247;
	add.f64 	%fd1252, %fd1224, %fd1250;
	ld.global.f64 	%fd1253, [%rd80+32];
	ld.global.f64 	%fd1254, [%rd80+128];
	add.f64 	%fd1255, %fd1253, %fd1254;
	ld.global.f64 	%fd1256, [%rd80+40];
	ld.global.f64 	%fd1257, [%rd80+136];
	add.f64 	%fd1258, %fd1256, %fd1257;
	ld.global.f64 	%fd1259, [%rd82+112];
	ld.global.f64 	%fd1260, [%rd82+120];
	mul.f64 	%fd1261, %fd1258, %fd1260;
	fma.rn.f64 	%fd1262, %fd1255, %fd1259, %fd1261;
	mul.f64 	%fd1263, %fd1258, %fd1259;
	mul.f64 	%fd1264, %fd1255, %fd1260;
	sub.f64 	%fd1265, %fd1263, %fd1264;
	add.f64 	%fd1266, %fd1238, %fd1262;
	add.f64 	%fd1267, %fd1239, %fd1265;
	ld.global.f64 	%fd1268, [%rd80+80];
	ld.global.f64 	%fd1269, [%rd80+176];
	add.f64 	%fd1270, %fd1268, %fd1269;
	ld.global.f64 	%fd1271, [%rd80+88];
	ld.global.f64 	%fd1272, [%rd80+184];
	add.f64 	%fd1273, %fd1271, %fd1272;
	mul.f64 	%fd1274, %fd1273, %fd1260;
	fma.rn.f64 	%fd1275, %fd1270, %fd1259, %fd1274;
	mul.f64 	%fd1276, %fd1273, %fd1259;
	mul.f64 	%fd1277, %fd1270, %fd1260;
	sub.f64 	%fd1278, %fd1276, %fd1277;
	add.f64 	%fd1279, %fd1251, %fd1275;
	add.f64 	%fd1280, %fd1252, %fd1278;
	ld.global.f64 	%fd1281, [%rd16+16];
	add.f64 	%fd1282, %fd1266, %fd1281;
	st.global.f64 	[%rd16+16], %fd1282;
	ld.global.f64 	%fd1283, [%rd16+24];
	add.f64 	%fd1284, %fd1267, %fd1283;
	st.global.f64 	[%rd16+24], %fd1284;
	ld.global.f64 	%fd1285, [%rd17+64];
	add.f64 	%fd1286, %fd1279, %fd1285;
	st.global.f64 	[%rd17+64], %fd1286;
	ld.global.f64 	%fd1287, [%rd17+72];
	add.f64 	%fd1288, %fd1280, %fd1287;
	st.global.f64 	[%rd17+72], %fd1288;
	ld.global.f64 	%fd1289, [%rd17+112];
	add.f64 	%fd1290, %fd1266, %fd1289;
	st.global.f64 	[%rd17+112], %fd1290;
	ld.global.f64 	%fd1291, [%rd17+120];
	add.f64 	%fd1292, %fd1267, %fd1291;
	st.global.f64 	[%rd17+120], %fd1292;
	ld.global.f64 	%fd1293, [%rd17+160];
	add.f64 	%fd1294, %fd1279, %fd1293;
	st.global.f64 	[%rd17+160], %fd1294;
	ld.global.f64 	%fd1295, [%rd17+168];
	add.f64 	%fd1296, %fd1280, %fd1295;
	st.global.f64 	[%rd17+168], %fd1296;
	ld.global.f64 	%fd1297, [%rd80];
	ld.global.f64 	%fd1298, [%rd80+96];
	add.f64 	%fd1299, %fd1297, %fd1298;
	ld.global.f64 	%fd1300, [%rd80+8];
	ld.global.f64 	%fd1301, [%rd80+104];
	add.f64 	%fd1302, %fd1300, %fd1301;
	ld.global.f64 	%fd1303, [%rd82+32];
	ld.global.f64 	%fd1304, [%rd82+40];
	mul.f64 	%fd1305, %fd1302, %fd1304;
	fma.rn.f64 	%fd1306, %fd1299, %fd1303, %fd1305;
	mul.f64 	%fd1307, %fd1302, %fd1303;
	mul.f64 	%fd1308, %fd1299, %fd1304;
	sub.f64 	%fd1309, %fd1307, %fd1308;
	add.f64 	%fd1310, %fd1306, 0d0000000000000000;
	add.f64 	%fd1311, %fd1309, 0d0000000000000000;
	ld.global.f64 	%fd1312, [%rd80+48];
	ld.global.f64 	%fd1313, [%rd80+144];
	add.f64 	%fd1314, %fd1312, %fd1313;
	ld.global.f64 	%fd1315, [%rd80+56];
	ld.global.f64 	%fd1316, [%rd80+152];
	add.f64 	%fd1317, %fd1315, %fd1316;
	mul.f64 	%fd1318, %fd1317, %fd1304;
	fma.rn.f64 	%fd1319, %fd1314, %fd1303, %fd1318;
	mul.f64 	%fd1320, %fd1317, %fd1303;
	mul.f64 	%fd1321, %fd1314, %fd1304;
	sub.f64 	%fd1322, %fd1320, %fd1321;
	add.f64 	%fd1323, %fd1319, 0d0000000000000000;
	add.f64 	%fd1324, %fd1322, 0d0000000000000000;
	ld.global.f64 	%fd1325, [%rd80+16];
	ld.global.f64 	%fd1326, [%rd80+112];
	add.f64 	%fd1327, %fd1325, %fd1326;
	ld.global.f64 	%fd1328, [%rd80+24];
	ld.global.f64 	%fd1329, [%rd80+120];
	add.f64 	%fd1330, %fd1328, %fd1329;
	ld.global.f64 	%fd1331, [%rd82+80];
	ld.global.f64 	%fd1332, [%rd82+88];
	mul.f64 	%fd1333, %fd1330, %fd1332;
	fma.rn.f64 	%fd1334, %fd1327, %fd1331, %fd1333;
	mul.f64 	%fd1335, %fd1330, %fd1331;
	mul.f64 	%fd1336, %fd1327, %fd1332;
	sub.f64 	%fd1337, %fd1335, %fd1336;
	add.f64 	%fd1338, %fd1310, %fd1334;
	add.f64 	%fd1339, %fd1311, %fd1337;
	ld.global.f64 	%fd1340, [%rd80+64];
	ld.global.f64 	%fd1341, [%rd80+160];
	add.f64 	%fd1342, %fd1340, %fd1341;
	ld.global.f64 	%fd1343, [%rd80+72];
	ld.global.f64 	%fd1344, [%rd80+168];
	add.f64 	%fd1345, %fd1343, %fd1344;
	mul.f64 	%fd1346, %fd1345, %fd1332;
	fma.rn.f64 	%fd1347, %fd1342, %fd1331, %fd1346;
	mul.f64 	%fd1348, %fd1345, %fd1331;
	mul.f64 	%fd1349, %fd1342, %fd1332;
	sub.f64 	%fd1350, %fd1348, %fd1349;
	add.f64 	%fd1351, %fd1323, %fd1347;
	add.f64 	%fd1352, %fd1324, %fd1350;
	ld.global.f64 	%fd1353, [%rd80+32];
	ld.global.f64 	%fd1354, [%rd80+128];
	add.f64 	%fd1355, %fd1353, %fd1354;
	ld.global.f64 	%fd1356, [%rd80+40];
	ld.global.f64 	%fd1357, [%rd80+136];
	add.f64 	%fd1358, %fd1356, %fd1357;
	ld.global.f64 	%fd1359, [%rd82+128];
	ld.global.f64 	%fd1360, [%rd82+136];
	mul.f64 	%fd1361, %fd1358, %fd1360;
	fma.rn.f64 	%fd1362, %fd1355, %fd1359, %fd1361;
	mul.f64 	%fd1363, %fd1358, %fd1359;
	mul.f64 	%fd1364, %fd1355, %fd1360;
	sub.f64 	%fd1365, %fd1363, %fd1364;
	add.f64 	%fd1366, %fd1338, %fd1362;
	add.f64 	%fd1367, %fd1339, %fd1365;
	ld.global.f64 	%fd1368, [%rd80+80];
	ld.global.f64 	%fd1369, [%rd80+176];
	add.f64 	%fd1370, %fd1368, %fd1369;
	ld.global.f64 	%fd1371, [%rd80+88];
	ld.global.f64 	%fd1372, [%rd80+184];
	add.f64 	%fd1373, %fd1371, %fd1372;
	mul.f64 	%fd1374, %fd1373, %fd1360;
	fma.rn.f64 	%fd1375, %fd1370, %fd1359, %fd1374;
	mul.f64 	%fd1376, %fd1373, %fd1359;
	mul.f64 	%fd1377, %fd1370, %fd1360;
	sub.f64 	%fd1378, %fd1376, %fd1377;
	add.f64 	%fd1379, %fd1351, %fd1375;
	add.f64 	%fd1380, %fd1352, %fd1378;
	ld.global.f64 	%fd1381, [%rd16+32];
	add.f64 	%fd1382, %fd1366, %fd1381;
	st.global.f64 	[%rd16+32], %fd1382;
	ld.global.f64 	%fd1383, [%rd16+40];
	add.f64 	%fd1384, %fd1367, %fd1383;
	st.global.f64 	[%rd16+40], %fd1384;
	ld.global.f64 	%fd1385, [%rd17+80];
	add.f64 	%fd1386, %fd1379, %fd1385;
	st.global.f64 	[%rd17+80], %fd1386;
	ld.global.f64 	%fd1387, [%rd17+88];
	add.f64 	%fd1388, %fd1380, %fd1387;
	st.global.f64 	[%rd17+88], %fd1388;
	ld.global.f64 	%fd1389, [%rd17+128];
	add.f64 	%fd1390, %fd1366, %fd1389;
	st.global.f64 	[%rd17+128], %fd1390;
	ld.global.f64 	%fd1391, [%rd17+136];
	add.f64 	%fd1392, %fd1367, %fd1391;
	st.global.f64 	[%rd17+136], %fd1392;
	ld.global.f64 	%fd1393, [%rd17+176];
	add.f64 	%fd1394, %fd1379, %fd1393;
	st.global.f64 	[%rd17+176], %fd1394;
	ld.global.f64 	%fd1395, [%rd17+184];
	add.f64 	%fd1396, %fd1380, %fd1395;
	st.global.f64 	[%rd17+184], %fd1396;
	setp.eq.s32 	%p12, %r77, 31;
	mad.lo.s32 	%r89, %r77, 12, 12;
	selp.b32 	%r90, 0, %r89, %p12;
	add.s32 	%r91, %r82, %r90;
	add.s32 	%r92, %r91, 6;
	add.s32 	%r93, %r91, 9;
	mul.wide.u32 	%rd83, %r91, 16;
	add.s64 	%rd84, %rd2, %rd83;
	mul.wide.u32 	%rd85, %r92, 16;
	add.s64 	%rd86, %rd2, %rd85;
	ld.global.f64 	%fd1397, [%rd84];
	ld.global.f64 	%fd1398, [%rd86];
	sub.f64 	%fd1399, %fd1397, %fd1398;
	ld.global.f64 	%fd1400, [%rd84+8];
	ld.global.f64 	%fd1401, [%rd86+8];
	sub.f64 	%fd1402, %fd1400, %fd1401;
	ld.global.f64 	%fd1403, [%rd19+432];
	mul.f64 	%fd1404, %fd1399, %fd1403;
	ld.global.f64 	%fd1405, [%rd19+440];
	mul.f64 	%fd1406, %fd1402, %fd1405;
	sub.f64 	%fd1407, %fd1404, %fd1406;
	mul.f64 	%fd1408, %fd1402, %fd1403;
	fma.rn.f64 	%fd1409, %fd1399, %fd1405, %fd1408;
	add.f64 	%fd1410, %fd1407, 0d0000000000000000;
	add.f64 	%fd1411, %fd1409, 0d0000000000000000;
	mul.wide.u32 	%rd87, %r93, 16;
	add.s64 	%rd88, %rd2, %rd87;
	ld.global.f64 	%fd1412, [%rd84+48];
	ld.global.f64 	%fd1413, [%rd88];
	sub.f64 	%fd1414, %fd1412, %fd1413;
	ld.global.f64 	%fd1415, [%rd84+56];
	ld.global.f64 	%fd1416, [%rd88+8];
	sub.f64 	%fd1417, %fd1415, %fd1416;
	mul.f64 	%fd1418, %fd1414, %fd1403;
	mul.f64 	%fd1419, %fd1417, %fd1405;
	sub.f64 	%fd1420, %fd1418, %fd1419;
	mul.f64 	%fd1421, %fd1414, %fd1405;
	fma.rn.f64 	%fd1422, %fd1417, %fd1403, %fd1421;
	add.f64 	%fd1423, %fd1420, 0d0000000000000000;
	add.f64 	%fd1424, %fd1422, 0d0000000000000000;
	ld.global.f64 	%fd1425, [%rd84+16];
	ld.global.f64 	%fd1426, [%rd86+16];
	sub.f64 	%fd1427, %fd1425, %fd1426;
	ld.global.f64 	%fd1428, [%rd84+24];
	ld.global.f64 	%fd1429, [%rd86+24];
	sub.f64 	%fd1430, %fd1428, %fd1429;
	ld.global.f64 	%fd1431, [%rd19+448];
	mul.f64 	%fd1432, %fd1427, %fd1431;
	ld.global.f64 	%fd1433, [%rd19+456];
	mul.f64 	%fd1434, %fd1430, %fd1433;
	sub.f64 	%fd1435, %fd1432, %fd1434;
	mul.f64 	%fd1436, %fd1430, %fd1431;
	fma.rn.f64 	%fd1437, %fd1427, %fd1433, %fd1436;
	add.f64 	%fd1438, %fd1410, %fd1435;
	add.f64 	%fd1439, %fd1411, %fd1437;
	ld.global.f64 	%fd1440, [%rd84+64];
	ld.global.f64 	%fd1441, [%rd88+16];
	sub.f64 	%fd1442, %fd1440, %fd1441;
	ld.global.f64 	%fd1443, [%rd84+72];
	ld.global.f64 	%fd1444, [%rd88+24];
	sub.f64 	%fd1445, %fd1443, %fd1444;
	mul.f64 	%fd1446, %fd1442, %fd1431;
	mul.f64 	%fd1447, %fd1445, %fd1433;
	sub.f64 	%fd1448, %fd1446, %fd1447;
	mul.f64 	%fd1449, %fd1442, %fd1433;
	fma.rn.f64 	%fd1450, %fd1445, %fd1431, %fd1449;
	add.f64 	%fd1451, %fd1423, %fd1448;
	add.f64 	%fd1452, %fd1424, %fd1450;
	ld.global.f64 	%fd1453, [%rd84+32];
	ld.global.f64 	%fd1454, [%rd86+32];
	sub.f64 	%fd1455, %fd1453, %fd1454;
	ld.global.f64 	%fd1456, [%rd84+40];
	ld.global.f64 	%fd1457, [%rd86+40];
	sub.f64 	%fd1458, %fd1456, %fd1457;
	ld.global.f64 	%fd1459, [%rd19+464];
	mul.f64 	%fd1460, %fd1455, %fd1459;
	ld.global.f64 	%fd1461, [%rd19+472];
	mul.f64 	%fd1462, %fd1458, %fd1461;
	sub.f64 	%fd1463, %fd1460, %fd1462;
	mul.f64 	%fd1464, %fd1458, %fd1459;
	fma.rn.f64 	%fd1465, %fd1455, %fd1461, %fd1464;
	add.f64 	%fd1466, %fd1438, %fd1463;
	add.f64 	%fd1467, %fd1439, %fd1465;
	ld.global.f64 	%fd1468, [%rd84+80];
	ld.global.f64 	%fd1469, [%rd88+32];
	sub.f64 	%fd1470, %fd1468, %fd1469;
	ld.global.f64 	%fd1471, [%rd84+88];
	ld.global.f64 	%fd1472, [%rd88+40];
	sub.f64 	%fd1473, %fd1471, %fd1472;
	mul.f64 	%fd1474, %fd1470, %fd1459;
	mul.f64 	%fd1475, %fd1473, %fd1461;
	sub.f64 	%fd1476, %fd1474, %fd1475;
	mul.f64 	%fd1477, %fd1470, %fd1461;
	fma.rn.f64 	%fd1478, %fd1473, %fd1459, %fd1477;
	add.f64 	%fd1479, %fd1451, %fd1476;
	add.f64 	%fd1480, %fd1452, %fd1478;
	ld.global.f64 	%fd1481, [%rd16];
	add.f64 	%fd1482, %fd1466, %fd1481;
	st.global.f64 	[%rd16], %fd1482;
	ld.global.f64 	%fd1483, [%rd16+8];
	add.f64 	%fd1484, %fd1467, %fd1483;
	st.global.f64 	[%rd16+8], %fd1484;
	ld.global.f64 	%fd1485, [%rd17+48];
	add.f64 	%fd1486, %fd1479, %fd1485;
	st.global.f64 	[%rd17+48], %fd1486;
	ld.global.f64 	%fd1487, [%rd17+56];
	add.f64 	%fd1488, %fd1480, %fd1487;
	st.global.f64 	[%rd17+56], %fd1488;
	ld.global.f64 	%fd1489, [%rd17+96];
	sub.f64 	%fd1490, %fd1489, %fd1466;
	st.global.f64 	[%rd17+96], %fd1490;
	ld.global.f64 	%fd1491, [%rd17+104];
	sub.f64 	%fd1492, %fd1491, %fd1467;
	st.global.f64 	[%rd17+104], %fd1492;
	ld.global.f64 	%fd1493, [%rd17+144];
	sub.f64 	%fd1494, %fd1493, %fd1479;
	st.global.f64 	[%rd17+144], %fd1494;
	ld.global.f64 	%fd1495, [%rd17+152];
	sub.f64 	%fd1496, %fd1495, %fd1480;
	st.global.f64 	[%rd17+152], %fd1496;
	ld.global.f64 	%fd1497, [%rd84];
	ld.global.f64 	%fd1498, [%rd86];
	sub.f64 	%fd1499, %fd1497, %fd1498;
	ld.global.f64 	%fd1500, [%rd84+8];
	ld.global.f64 	%fd1501, [%rd86+8];
	sub.f64 	%fd1502, %fd1500, %fd1501;
	ld.global.f64 	%fd1503, [%rd19+480];
	mul.f64 	%fd1504, %fd1499, %fd1503;
	ld.global.f64 	%fd1505, [%rd19+488];
	mul.f64 	%fd1506, %fd1502, %fd1505;
	sub.f64 	%fd1507, %fd1504, %fd1506;
	mul.f64 	%fd1508, %fd1502, %fd1503;
	fma.rn.f64 	%fd1509, %fd1499, %fd1505, %fd1508;
	add.f64 	%fd1510, %fd1507, 0d0000000000000000;
	add.f64 	%fd1511, %fd1509, 0d0000000000000000;
	ld.global.f64 	%fd1512, [%rd84+48];
	ld.global.f64 	%fd1513, [%rd88];
	sub.f64 	%fd1514, %fd1512, %fd1513;
	ld.global.f64 	%fd1515, [%rd84+56];
	ld.global.f64 	%fd1516, [%rd88+8];
	sub.f64 	%fd1517, %fd1515, %fd1516;
	mul.f64 	%fd1518, %fd1514, %fd1503;
	mul.f64 	%fd1519, %fd1517, %fd1505;
	sub.f64 	%fd1520, %fd1518, %fd1519;
	mul.f64 	%fd1521, %fd1514, %fd1505;
	fma.rn.f64 	%fd1522, %fd1517, %fd1503, %fd1521;
	add.f64 	%fd1523, %fd1520, 0d0000000000000000;
	add.f64 	%fd1524, %fd1522, 0d0000000000000000;
	ld.global.f64 	%fd1525, [%rd84+16];
	ld.global.f64 	%fd1526, [%rd86+16];
	sub.f64 	%fd1527, %fd1525, %fd1526;
	ld.global.f64 	%fd1528, [%rd84+24];
	ld.global.f64 	%fd1529, [%rd86+24];
	sub.f64 	%fd1530, %fd1528, %fd1529;
	ld.global.f64 	%fd1531, [%rd19+496];
	mul.f64 	%fd1532, %fd1527, %fd1531;
	ld.global.f64 	%fd1533, [%rd19+504];
	mul.f64 	%fd1534, %fd1530, %fd1533;
	sub.f64 	%fd1535, %fd1532, %fd1534;
	mul.f64 	%fd1536, %fd1530, %fd1531;
	fma.rn.f64 	%fd1537, %fd1527, %fd1533, %fd1536;
	add.f64 	%fd1538, %fd1510, %fd1535;
	add.f64 	%fd1539, %fd1511, %fd1537;
	ld.global.f64 	%fd1540, [%rd84+64];
	ld.global.f64 	%fd1541, [%rd88+16];
	sub.f64 	%fd1542, %fd1540, %fd1541;
	ld.global.f64 	%fd1543, [%rd84+72];
	ld.global.f64 	%fd1544, [%rd88+24];
	sub.f64 	%fd1545, %fd1543, %fd1544;
	mul.f64 	%fd1546, %fd1542, %fd1531;
	mul.f64 	%fd1547, %fd1545, %fd1533;
	sub.f64 	%fd1548, %fd1546, %fd1547;
	mul.f64 	%fd1549, %fd1542, %fd1533;
	fma.rn.f64 	%fd1550, %fd1545, %fd1531, %fd1549;
	add.f64 	%fd1551, %fd1523, %fd1548;
	add.f64 	%fd1552, %fd1524, %fd1550;
	ld.global.f64 	%fd1553, [%rd84+32];
	ld.global.f64 	%fd1554, [%rd86+32];
	sub.f64 	%fd1555, %fd1553, %fd1554;
	ld.global.f64 	%fd1556, [%rd84+40];
	ld.global.f64 	%fd1557, [%rd86+40];
	sub.f64 	%fd1558, %fd1556, %fd1557;
	ld.global.f64 	%fd1559, [%rd19+512];
	mul.f64 	%fd1560, %fd1555, %fd1559;
	ld.global.f64 	%fd1561, [%rd19+520];
	mul.f64 	%fd1562, %fd1558, %fd1561;
	sub.f64 	%fd1563, %fd1560, %fd1562;
	mul.f64 	%fd1564, %fd1558, %fd1559;
	fma.rn.f64 	%fd1565, %fd1555, %fd1561, %fd1564;
	add.f64 	%fd1566, %fd1538, %fd1563;
	add.f64 	%fd1567, %fd1539, %fd1565;
	ld.global.f64 	%fd1568, [%rd84+80];
	ld.global.f64 	%fd1569, [%rd88+32];
	sub.f64 	%fd1570, %fd1568, %fd1569;
	ld.global.f64 	%fd1571, [%rd84+88];
	ld.global.f64 	%fd1572, [%rd88+40];
	sub.f64 	%fd1573, %fd1571, %fd1572;
	mul.f64 	%fd1574, %fd1570, %fd1559;
	mul.f64 	%fd1575, %fd1573, %fd1561;
	sub.f64 	%fd1576, %fd1574, %fd1575;
	mul.f64 	%fd1577, %fd1570, %fd1561;
	fma.rn.f64 	%fd1578, %fd1573, %fd1559, %fd1577;
	add.f64 	%fd1579, %fd1551, %fd1576;
	add.f64 	%fd1580, %fd1552, %fd1578;
	ld.global.f64 	%fd1581, [%rd16+16];
	add.f64 	%fd1582, %fd1566, %fd1581;
	st.global.f64 	[%rd16+16], %fd1582;
	ld.global.f64 	%fd1583, [%rd16+24];
	add.f64 	%fd1584, %fd1567, %fd1583;
	st.global.f64 	[%rd16+24], %fd1584;
	ld.global.f64 	%fd1585, [%rd17+64];
	add.f64 	%fd1586, %fd1579, %fd1585;
	st.global.f64 	[%rd17+64], %fd1586;
	ld.global.f64 	%fd1587, [%rd17+72];
	add.f64 	%fd1588, %fd1580, %fd1587;
	st.global.f64 	[%rd17+72], %fd1588;
	ld.global.f64 	%fd1589, [%rd17+112];
	sub.f64 	%fd1590, %fd1589, %fd1566;
	st.global.f64 	[%rd17+112], %fd1590;
	ld.global.f64 	%fd1591, [%rd17+120];
	sub.f64 	%fd1592, %fd1591, %fd1567;
	st.global.f64 	[%rd17+120], %fd1592;
	ld.global.f64 	%fd1593, [%rd17+160];
	sub.f64 	%fd1594, %fd1593, %fd1579;
	st.global.f64 	[%rd17+160], %fd1594;
	ld.global.f64 	%fd1595, [%rd17+168];
	sub.f64 	%fd1596, %fd1595, %fd1580;
	st.global.f64 	[%rd17+168], %fd1596;
	ld.global.f64 	%fd1597, [%rd84];
	ld.global.f64 	%fd1598, [%rd86];
	sub.f64 	%fd1599, %fd1597, %fd1598;
	ld.global.f64 	%fd1600, [%rd84+8];
	ld.global.f64 	%fd1601, [%rd86+8];
	sub.f64 	%fd1602, %fd1600, %fd1601;
	ld.global.f64 	%fd1603, [%rd19+528];
	mul.f64 	%fd1604, %fd1599, %fd1603;
	ld.global.f64 	%fd1605, [%rd19+536];
	mul.f64 	%fd1606, %fd1602, %fd1605;
	sub.f64 	%fd1607, %fd1604, %fd1606;
	mul.f64 	%fd1608, %fd1602, %fd1603;
	fma.rn.f64 	%fd1609, %fd1599, %fd1605, %fd1608;
	add.f64 	%fd1610, %fd1607, 0d0000000000000000;
	add.f64 	%fd1611, %fd1609, 0d0000000000000000;
	ld.global.f64 	%fd1612, [%rd84+48];
	ld.global.f64 	%fd1613, [%rd88];
	sub.f64 	%fd1614, %fd1612, %fd1613;
	ld.global.f64 	%fd1615, [%rd84+56];
	ld.global.f64 	%fd1616, [%rd88+8];
	sub.f64 	%fd1617, %fd1615, %fd1616;
	mul.f64 	%fd1618, %fd1614, %fd1603;
	mul.f64 	%fd1619, %fd1617, %fd1605;
	sub.f64 	%fd1620, %fd1618, %fd1619;
	mul.f64 	%fd1621, %fd1614, %fd1605;
	fma.rn.f64 	%fd1622, %fd1617, %fd1603, %fd1621;
	add.f64 	%fd1623, %fd1620, 0d0000000000000000;
	add.f64 	%fd1624, %fd1622, 0d0000000000000000;
	ld.global.f64 	%fd1625, [%rd84+16];
	ld.global.f64 	%fd1626, [%rd86+16];
	sub.f64 	%fd1627, %fd1625, %fd1626;
	ld.global.f64 	%fd1628, [%rd84+24];
	ld.global.f64 	%fd1629, [%rd86+24];
	sub.f64 	%fd1630, %fd1628, %fd1629;
	ld.global.f64 	%fd1631, [%rd19+544];
	mul.f64 	%fd1632, %fd1627, %fd1631;
	ld.global.f64 	%fd1633, [%rd19+552];
	mul.f64 	%fd1634, %fd1630, %fd1633;
	sub.f64 	%fd1635, %fd1632, %fd1634;
	mul.f64 	%fd1636, %fd1630, %fd1631;
	fma.rn.f64 	%fd1637, %fd1627, %fd1633, %fd1636;
	add.f64 	%fd1638, %fd1610, %fd1635;
	add.f64 	%fd1639, %fd1611, %fd1637;
	ld.global.f64 	%fd1640, [%rd84+64];
	ld.global.f64 	%fd1641, [%rd88+16];
	sub.f64 	%fd1642, %fd1640, %fd1641;
	ld.global.f64 	%fd1643, [%rd84+72];
	ld.global.f64 	%fd1644, [%rd88+24];
	sub.f64 	%fd1645, %fd1643, %fd1644;
	mul.f64 	%fd1646, %fd1642, %fd1631;
	mul.f64 	%fd1647, %fd1645, %fd1633;
	sub.f64 	%fd1648, %fd1646, %fd1647;
	mul.f64 	%fd1649, %fd1642, %fd1633;
	fma.rn.f64 	%fd1650, %fd1645, %fd1631, %fd1649;
	add.f64 	%fd1651, %fd1623, %fd1648;
	add.f64 	%fd1652, %fd1624, %fd1650;
	ld.global.f64 	%fd1653, [%rd84+32];
	ld.global.f64 	%fd1654, [%rd86+32];
	sub.f64 	%fd1655, %fd1653, %fd1654;
	ld.global.f64 	%fd1656, [%rd84+40];
	ld.global.f64 	%fd1657, [%rd86+40];
	sub.f64 	%fd1658, %fd1656, %fd1657;
	ld.global.f64 	%fd1659, [%rd19+560];
	mul.f64 	%fd1660, %fd1655, %fd1659;
	ld.global.f64 	%fd1661, [%rd19+568];
	mul.f64 	%fd1662, %fd1658, %fd1661;
	sub.f64 	%fd1663, %fd1660, %fd1662;
	mul.f64 	%fd1664, %fd1658, %fd1659;
	fma.rn.f64 	%fd1665, %fd1655, %fd1661, %fd1664;
	add.f64 	%fd1666, %fd1638, %fd1663;
	add.f64 	%fd1667, %fd1639, %fd1665;
	ld.global.f64 	%fd1668, [%rd84+80];
	ld.global.f64 	%fd1669, [%rd88+32];
	sub.f64 	%fd1670, %fd1668, %fd1669;
	ld.global.f64 	%fd1671, [%rd84+88];
	ld.global.f64 	%fd1672, [%rd88+40];
	sub.f64 	%fd1673, %fd1671, %fd1672;
	mul.f64 	%fd1674, %fd1670, %fd1659;
	mul.f64 	%fd1675, %fd1673, %fd1661;
	sub.f64 	%fd1676, %fd1674, %fd1675;
	mul.f64 	%fd1677, %fd1670, %fd1661;
	fma.rn.f64 	%fd1678, %fd1673, %fd1659, %fd1677;
	add.f64 	%fd1679, %fd1651, %fd1676;
	add.f64 	%fd1680, %fd1652, %fd1678;
	ld.global.f64 	%fd1681, [%rd16+32];
	add.f64 	%fd1682, %fd1666, %fd1681;
	st.global.f64 	[%rd16+32], %fd1682;
	ld.global.f64 	%fd1683, [%rd16+40];
	add.f64 	%fd1684, %fd1667, %fd1683;
	st.global.f64 	[%rd16+40], %fd1684;
	ld.global.f64 	%fd1685, [%rd17+80];
	add.f64 	%fd1686, %fd1679, %fd1685;
	st.global.f64 	[%rd17+80], %fd1686;
	ld.global.f64 	%fd1687, [%rd17+88];
	add.f64 	%fd1688, %fd1680, %fd1687;
	st.global.f64 	[%rd17+88], %fd1688;
	ld.global.f64 	%fd1689, [%rd17+128];
	sub.f64 	%fd1690, %fd1689, %fd1666;
	st.global.f64 	[%rd17+128], %fd1690;
	ld.global.f64 	%fd1691, [%rd17+136];
	sub.f64 	%fd1692, %fd1691, %fd1667;
	st.global.f64 	[%rd17+136], %fd1692;
	ld.global.f64 	%fd1693, [%rd17+176];
	sub.f64 	%fd1694, %fd1693, %fd1679;
	st.global.f64 	[%rd17+176], %fd1694;
	ld.global.f64 	%fd1695, [%rd17+184];
	sub.f64 	%fd1696, %fd1695, %fd1680;
	st.global.f64 	[%rd17+184], %fd1696;
	ret;

}


// ===== COMPILED SASS (sm_100) =====

	.target	sm_100

	.elftype	@"ET_EXEC"


//--------------------- .note.nv.tkinfo           --------------------------
	.section	.note.nv.tkinfo,"",@"SHT_NOTE"
	.sectionflags	@"SHF_NOTE_NV_TKINFO"
	.tkinfo
        /*0018*/ 	.word	0x00000002
        /*0030*/ 	.string	""
        /*0030*/ 	.string	"ptxas"
        /*0030*/ 	.string	"Cuda compilation tools, release 13.0, V13.0.88"
        /*0030*/ 	.string	"Build cuda_13.0.r13.0/compiler.36424714_0"
        /*0030*/ 	.string	"-arch sm_100 -m 64 "



//--------------------- .note.nv.cuinfo           --------------------------
	.section	.note.nv.cuinfo,"",@"SHT_NOTE"
	.sectionflags	@"SHF_NOTE_NV_CUINFO"
        /*0018*/ 	.short	0x0002
        /*001a*/ 	.short	0x0064
        /*001c*/ 	.short	0x0082
	.zero		2


//--------------------- .nv.info                  --------------------------
	.section	.nv.info,"",@"SHT_CUDA_INFO"
	.align	4


	//----- nvinfo : EIATTR_REGCOUNT
	.align		4
        /*0000*/ 	.byte	0x04, 0x2f
        /*0002*/ 	.short	(.L_1 - .L_0)
	.align		4
.L_0:
        /*0004*/ 	.word	index@(_Z6dslashPK14LatticeComplexS1_PS_)
        /*0008*/ 	.word	0x00000030


	//----- nvinfo : EIATTR_FRAME_SIZE
	.align		4
.L_1:
        /*000c*/ 	.byte	0x04, 0x11
        /*000e*/ 	.short	(.L_3 - .L_2)
	.align		4
.L_2:
        /*0010*/ 	.word	index@(_Z6dslashPK14LatticeComplexS1_PS_)
        /*0014*/ 	.word	0x00000000


	//----- nvinfo : EIATTR_MIN_STACK_SIZE
	.align		4
.L_3:
        /*0018*/ 	.byte	0x04, 0x12
        /*001a*/ 	.short	(.L_5 - .L_4)
	.align		4
.L_4:
        /*001c*/ 	.word	index@(_Z6dslashPK14LatticeComplexS1_PS_)
        /*0020*/ 	.word	0x00000000
.L_5:


//--------------------- .nv.compat                --------------------------
	.section	.nv.compat,"",@"SHT_CUDA_COMPAT_INFO"
	.align	4
        /*0000*/ 	.byte	0x02, 0x09, 0x00, 0x00, 0x02, 0x02, 0x01, 0x00, 0x02, 0x05, 0x05, 0x00, 0x03, 0x07, 0x01, 0x01
        /*0010*/ 	.byte	0x02, 0x03, 0x00, 0x00, 0x02, 0x06, 0x01, 0x00, 0x04, 0x0b, 0x08, 0x00, 0x01, 0x00, 0x00, 0x00
        /*0020*/ 	.byte	0x00, 0x00, 0x00, 0x00


//--------------------- .nv.info._Z6dslashPK14LatticeComplexS1_PS_ --------------------------
	.section	.nv.info._Z6dslashPK14LatticeComplexS1_PS_,"",@"SHT_CUDA_INFO"
	.sectionflags	@""
	.align	4


	//----- nvinfo : EIATTR_CUDA_API_VERSION
	.align		4
        /*0000*/ 	.byte	0x04, 0x37
        /*0002*/ 	.short	(.L_7 - .L_6)
.L_6:
        /*0004*/ 	.word	0x00000082


	//----- nvinfo : EIATTR_KPARAM_INFO
	.align		4
.L_7:
        /*0008*/ 	.byte	0x04, 0x17
        /*000a*/ 	.short	(.L_9 - .L_8)
.L_8:
        /*000c*/ 	.word	0x00000000
        /*0010*/ 	.short	0x0002
        /*0012*/ 	.short	0x0010
        /*0014*/ 	.byte	0x00, 0xf5, 0x21, 0x00


	//----- nvinfo : EIATTR_KPARAM_INFO
	.align		4
.L_9:
        /*0018*/ 	.byte	0x04, 0x17
        /*001a*/ 	.short	(.L_11 - .L_10)
.L_10:
        /*001c*/ 	.word	0x00000000
        /*0020*/ 	.short	0x0001
        /*0022*/ 	.short	0x0008
        /*0024*/ 	.byte	0x00, 0xf5, 0x21, 0x00


	//----- nvinfo : EIATTR_KPARAM_INFO
	.align		4
.L_11:
        /*0028*/ 	.byte	0x04, 0x17
        /*002a*/ 	.short	(.L_13 - .L_12)
.L_12:
        /*002c*/ 	.word	0x00000000
        /*0030*/ 	.short	0x0000
        /*0032*/ 	.short	0x0000
        /*0034*/ 	.byte	0x00, 0xf5, 0x21, 0x00


	//----- nvinfo : EIATTR_SPARSE_MMA_MASK
	.align		4
.L_13:
        /*0038*/ 	.byte	0x03, 0x50
        /*003a*/ 	.short	0x0000


	//----- nvinfo : EIATTR_MAXREG_COUNT
	.align		4
        /*003c*/ 	.byte	0x03, 0x1b
        /*003e*/ 	.short	0x00ff


	//----- nvinfo : EIATTR_MERCURY_ISA_VERSION
	.align		4
        /*0040*/ 	.byte	0x03, 0x5f
        /*0042*/ 	.short	0x0101


	//----- nvinfo : EIATTR_VRC_CTA_INIT_COUNT
	.align		4
        /*0044*/ 	.byte	0x02, 0x4a
	.zero		1
	.zero		1


	//----- nvinfo : EIATTR_EXIT_INSTR_OFFSETS
	.align		4
        /*0048*/ 	.byte	0x04, 0x1c
        /*004a*/ 	.short	(.L_15 - .L_14)


	//   ....[0]....
.L_14:
        /*004c*/ 	.word	0x00007db0


	//----- nvinfo : EIATTR_CBANK_PARAM_SIZE
	.align		4
.L_15:
        /*0050*/ 	.byte	0x03, 0x19
        /*0052*/ 	.short	0x0018


	//----- nvinfo : EIATTR_PARAM_CBANK
	.align		4
        /*0054*/ 	.byte	0x04, 0x0a
        /*0056*/ 	.short	(.L_17 - .L_16)
	.align		4
.L_16:
        /*0058*/ 	.word	index@(.nv.constant0._Z6dslashPK14LatticeComplexS1_PS_)
        /*005c*/ 	.short	0x0380
        /*005e*/ 	.short	0x0018


	//----- nvinfo : EIATTR_SW_WAR
	.align		4
.L_17:
        /*0060*/ 	.byte	0x04, 0x36
        /*0062*/ 	.short	(.L_19 - .L_18)
.L_18:
        /*0064*/ 	.word	0x00000008
.L_19:


//--------------------- .nv.callgraph             --------------------------
	.section	.nv.callgraph,"",@"SHT_CUDA_CALLGRAPH"
	.align	4
	.sectionentsize	8
	.align		4
        /*0000*/ 	.word	0x00000000
	.align		4
        /*0004*/ 	.word	0xffffffff
	.align		4
        /*0008*/ 	.word	0x00000000
	.align		4
        /*000c*/ 	.word	0xfffffffe
	.align		4
        /*0010*/ 	.word	0x00000000
	.align		4
        /*0014*/ 	.word	0xfffffffd
	.align		4
        /*0018*/ 	.word	0x00000000
	.align		4
        /*001c*/ 	.word	0xfffffffc


//--------------------- .text._Z6dslashPK14LatticeComplexS1_PS_ --------------------------
	.section	.text._Z6dslashPK14LatticeComplexS1_PS_,"ax",@progbits
	.align	128
        .global         _Z6dslashPK14LatticeComplexS1_PS_
        .type           _Z6dslashPK14LatticeComplexS1_PS_,@function
        .size           _Z6dslashPK14LatticeComplexS1_PS_,(.L_x_5 - _Z6dslashPK14LatticeComplexS1_PS_)
        .other          _Z6dslashPK14LatticeComplexS1_PS_,@"STO_CUDA_ENTRY STV_DEFAULT"
_Z6dslashPK14LatticeComplexS1_PS_:
.text._Z6dslashPK14LatticeComplexS1_PS_:
[----:B------:R-:W-:Y:S08]  /*0000*/  LDC R1, c[0x0][0x37c] ;  /* 0x0000df00ff017b82 */ /* 0x000ff00000000800 */
[----:B------:R-:W0:Y:S01]  /*0010*/  S2UR UR8, SR_CTAID.Z ;  /* 0x00000000000879c3 */ /* 0x000e220000002700 */
[----:B------:R-:W1:Y:S01]  /*0020*/  S2R R0, SR_TID.X ;  /* 0x0000000000007919 */ /* 0x000e620000002100 */
[----:B------:R-:W2:Y:S01]  /*0030*/  LDCU.64 UR14, c[0x0][0x390] ;  /* 0x00007200ff0e77ac */ /* 0x000ea20008000a00 */
[----:B------:R-:W3:Y:S05]  /*0040*/  LDCU.64 UR10, c[0x0][0x358] ;  /* 0x00006b00ff0a77ac */ /* 0x000eea0008000a00 */
[----:B------:R-:W4:Y:S01]  /*0050*/  S2UR UR12, SR_CTAID.Y ;  /* 0x00000000000c79c3 */ /* 0x000f220000002600 */
[----:B------:R-:W1:Y:S07]  /*0060*/  LDCU.64 UR16, c[0x0][0x380] ;  /* 0x00007000ff1077ac */ /* 0x000e6e0008000a00 */
[----:B------:R-:W5:Y:S01]  /*0070*/  S2UR UR7, SR_CTAID.X ;  /* 0x00000000000779c3 */ /* 0x000f620000002500 */
[----:B0-----:R-:W-:-:S07]  /*0080*/  UIMAD UR4, UR8, 0x180, URZ ;  /* 0x00000180080478a4 */ /* 0x001fce000f8e02ff */
[----:B------:R-:W0:Y:S01]  /*0090*/  LDC.64 R6, c[0x0][0x390] ;  /* 0x0000e400ff067b82 */ /* 0x000e220000000a00 */
[----:B------:R-:W-:Y:S02]  /*00a0*/  MOV R9, UR8 ;  /* 0x0000000800097c02 */ /* 0x000fe40008000f00 */
[----:B------:R-:W-:Y:S01]  /*00b0*/  MOV R3, UR4 ;  /* 0x0000000400037c02 */ /* 0x000fe20008000f00 */
[----:B----4-:R-:W-:Y:S02]  /*00c0*/  UIMAD UR4, UR12, 0x9000, URZ ;  /* 0x000090000c0478a4 */ /* 0x010fe4000f8e02ff */
[----:B------:R-:W-:Y:S01]  /*00d0*/  IMAD.U32 R5, RZ, RZ, UR12 ;  /* 0x0000000cff057e24 */ /* 0x000fe2000f8e00ff */
[----:B-1----:R-:W-:Y:S01]  /*00e0*/  LEA R40, R9, R0, 0x5 ;  /* 0x0000000009287211 */ /* 0x002fe200078e28ff */
[----:B------:R-:W-:Y:S01]  /*00f0*/  IMAD R2, R0, 0xc, R3 ;  /* 0x0000000c00027824 */ /* 0x000fe200078e0203 */
[----:B------:R-:W1:Y:S01]  /*0100*/  LDC.64 R8, c[0x0][0x388] ;  /* 0x0000e200ff087b82 */ /* 0x000e620000000a00 */
[----:B------:R-:W-:-:S02]  /*0110*/  MOV R3, UR4 ;  /* 0x0000000400037c02 */ /* 0x000fc40008000f00 */
[----:B------:R-:W-:Y:S01]  /*0120*/  IMAD R2, R5, 0x3000, R2 ;  /* 0x0000300005027824 */ /* 0x000fe200078e0202 */
[----:B-----5:R-:W-:Y:S02]  /*0130*/  UIMAD UR5, UR7, 0x60000, URZ ;  /* 0x00060000070578a4 */ /* 0x020fe4000f8e02ff */
[----:B------:R-:W-:Y:S01]  /*0140*/  UISETP.NE.AND UP0, UPT, UR7, URZ, UPT ;  /* 0x000000ff0700728c */ /* 0x000fe2000bf05270 */
[----:B------:R-:W-:Y:S01]  /*0150*/  IMAD R40, R40, 0x24, R3 ;  /* 0x0000002428287824 */ /* 0x000fe200078e0203 */
[----:B------:R-:W-:Y:S02]  /*0160*/  UIADD3 UR4, UPT, UPT, UR7, -0x1, URZ ;  /* 0xffffffff07047890 */ /* 0x000fe4000fffe0ff */
[C---:B------:R-:W-:Y:S01]  /*0170*/  IADD3 R4, P0, PT, R2.reuse, UR5, RZ ;  /* 0x0000000502047c10 */ /* 0x040fe2000ff1e0ff */
[----:B------:R-:W-:Y:S01]  /*0180*/  VIADD R3, R2, UR5 ;  /* 0x0000000502037c36 */ /* 0x000fe20008000000 */
[----:B------:R-:W-:Y:S02]  /*0190*/  USEL UR4, UR4, 0x1f, UP0 ;  /* 0x0000001f04047887 */ /* 0x000fe40008000000 */
[----:B------:R-:W-:Y:S01]  /*01a0*/  IADD3.X R5, PT, PT, RZ, RZ, RZ, P0, !PT ;  /* 0x000000ffff057210 */ /* 0x000fe200007fe4ff */
[----:B0-----:R-:W-:Y:S01]  /*01b0*/  IMAD.WIDE.U32 R6, R3, 0x10, R6 ;  /* 0x0000001003067825 */ /* 0x001fe200078e0006 */
[----:B--2---:R-:W-:-:S02]  /*01c0*/  LEA R2, P0, R4, UR14, 0x4 ;  /* 0x0000000e04027c11 */ /* 0x004fc4000f8020ff */
[----:B------:R-:W-:Y:S01]  /*01d0*/  MOV R11, UR4 ;  /* 0x00000004000b7c02 */ /* 0x000fe20008000f00 */
[----:B------:R-:W-:Y:S01]  /*01e0*/  UMOV UR4, URZ ;  /* 0x000000ff00047c82 */ /* 0x000fe20008000000 */
[----:B------:R-:W-:Y:S02]  /*01f0*/  LEA.HI.X R3, R4, UR15, R5, 0x4, P0 ;  /* 0x0000000f04037c11 */ /* 0x000fe400080f2405 */
[----:B------:R-:W-:Y:S01]  /*0200*/  IADD3 R2, P0, PT, R2, 0x60, RZ ;  /* 0x0000006002027810 */ /* 0x000fe20007f1e0ff */
[----:B------:R-:W-:Y:S01]  /*0210*/  IMAD R40, R11, 0x120000, R40 ;  /* 0x001200000b287824 */ /* 0x000fe200078e0228 */
[----:B------:R-:W-:Y:S02]  /*0220*/  IADD3 R4, P1, PT, R6, 0x8, RZ ;  /* 0x0000000806047810 */ /* 0x000fe40007f3e0ff */
[----:B------:R-:W-:Y:S01]  /*0230*/  MOV R42, R2 ;  /* 0x00000002002a7202 */ /* 0x000fe20000000f00 */
[----:B------:R-:W-:Y:S01]  /*0240*/  IMAD.X R3, RZ, RZ, R3, P0 ;  /* 0x000000ffff037224 */ /* 0x000fe200000e0603 */
[----:B------:R-:W-:Y:S01]  /*0250*/  IADD3.X R5, PT, PT, RZ, R7, RZ, P1, !PT ;  /* 0x00000007ff057210 */ /* 0x000fe20000ffe4ff */
[----:B------:R-:W-:-:S03]  /*0260*/  IMAD.MOV.U32 R44, RZ, RZ, R4 ;  /* 0x000000ffff2c7224 */ /* 0x000fc600078e0004 */
[----:B------:R-:W-:Y:S02]  /*0270*/  MOV R43, R3 ;  /* 0x00000003002b7202 */ /* 0x000fe40000000f00 */
[----:B-1-3--:R-:W-:-:S07]  /*0280*/  MOV R41, R5 ;  /* 0x0000000500297202 */ /* 0x00afce0000000f00 */
.L_x_0:
[----:B------:R-:W-:Y:S01]  /*0290*/  UIMAD UR6, UR8, 0x180, URZ ;  /* 0x00000180080678a4 */ /* 0x000fe2000f8e02ff */
[----:B0-----:R-:W-:Y:S01]  /*02a0*/  MOV R13, UR12 ;  /* 0x0000000c000d7c02 */ /* 0x001fe20008000f00 */
[----:B------:R-:W-:Y:S02]  /*02b0*/  UISETP.NE.AND UP0, UPT, UR7, URZ, UPT ;  /* 0x000000ff0700728c */ /* 0x000fe4000bf05270 */
[----:B------:R-:W-:Y:S02]  /*02c0*/  UIADD3 UR5, UPT, UPT, UR7, -0x1, URZ ;  /* 0xffffffff07057890 */ /* 0x000fe4000fffe0ff */
[----:B------:R-:W-:Y:S02]  /*02d0*/  IMAD.U32 R11, RZ, RZ, UR6 ;  /* 0x00000006ff0b7e24 */ /* 0x000fe4000f8e00ff */
[----:B------:R-:W-:Y:S02]  /*02e0*/  USEL UR5, UR5, 0x1f, UP0 ;  /* 0x0000001f05057887 */ /* 0x000fe40008000000 */
[----:B------:R-:W-:-:S04]  /*02f0*/  IMAD R10, R0, 0xc, R11 ;  /* 0x0000000c000a7824 */ /* 0x000fc800078e020b */
[----:B------:R-:W-:Y:S01]  /*0300*/  MOV R11, UR5 ;  /* 0x00000005000b7c02 */ /* 0x000fe20008000f00 */
[----:B------:R-:W-:-:S04]  /*0310*/  IMAD R10, R13, 0x3000, R10 ;  /* 0x000030000d0a7824 */ /* 0x000fc800078e020a */
[----:B------:R-:W-:-:S04]  /*0320*/  IMAD R11, R11, 0x60000, R10 ;  /* 0x000600000b0b7824 */ /* 0x000fc800078e020a */
[----:B------:R-:W-:-:S05]  /*0330*/  IMAD.WIDE R10, R11, 0x10, R8 ;  /* 0x000000100b0a7825 */ /* 0x000fca00078e0208 */
[----:B------:R-:W2:Y:S04]  /*0340*/  LDG.E.64 R24, desc[UR10][R10.64+0x90] ;  /* 0x0000900a0a187981 */ /* 0x000ea8000c1e1b00 */
[----:B------:R-:W2:Y:S01]  /*0350*/  LDG.E.64 R28, desc[UR10][R10.64+0x98] ;  /* 0x0000980a0a1c7981 */ /* 0x000ea2000c1e1b00 */
[----:B------:R-:W-:-:S03]  /*0360*/  UIADD3 UR5, UP0, UPT, UR16, 0x38, URZ ;  /* 0x0000003810057890 */ /* 0x000fc6000ff1e0ff */
[----:B------:R-:W3:Y:S01]  /*0370*/  LDG.E.64 R16, desc[UR10][R10.64+0x8] ;  /* 0x0000080a0a107981 */ /* 0x000ee2000c1e1b00 */
[----:B------:R-:W-:Y:S02]  /*0380*/  UIADD3.X UR6, UPT, UPT, URZ, UR17, URZ, UP0, !UPT ;  /* 0x00000011ff067290 */ /* 0x000fe400087fe4ff */
[----:B------:R-:W-:Y:S01]  /*0390*/  IMAD.U32 R26, RZ, RZ, UR5 ;  /* 0x00000005ff1a7e24 */ /* 0x000fe2000f8e00ff */
[----:B------:R-:W4:Y:S03]  /*03a0*/  LDG.E.64 R18, desc[UR10][R10.64] ;  /* 0x0000000a0a127981 */ /* 0x000f26000c1e1b00 */
[----:B------:R-:W-:Y:S01]  /*03b0*/  MOV R27, UR6 ;  /* 0x00000006001b7c02 */ /* 0x000fe20008000f00 */
[----:B------:R-:W5:Y:S02]  /*03c0*/  LDG.E.64 R20, desc[UR10][R10.64+0x60] ;  /* 0x0000600a0a147981 */ /* 0x000f64000c1e1b00 */
[----:B------:R-:W-:-:S02]  /*03d0*/  IMAD.WIDE R26, R40, 0x10, R26 ;  /* 0x00000010281a7825 */ /* 0x000fc400078e021a */
[----:B------:R-:W5:Y:S04]  /*03e0*/  LDG.E.64 R34, desc[UR10][R10.64+0x68] ;  /* 0x0000680a0a227981 */ /* 0x000f68000c1e1b00 */
[----:B------:R-:W5:Y:S04]  /*03f0*/  LDG.E.64 R14, desc[UR10][R26.64+-0x30] ;  /* 0xffffd00a1a0e7981 */ /* 0x000f68000c1e1b00 */
[----:B------:R-:W5:Y:S04]  /*0400*/  LDG.E.64 R30, desc[UR10][R26.64+-0x38] ;  /* 0xffffc80a1a1e7981 */ /* 0x000f68000c1e1b00 */
[----:B------:R-:W5:Y:S04]  /*0410*/  LDG.E.64 R32, desc[UR10][R10.64+0xa0] ;  /* 0x0000a00a0a207981 */ /* 0x000f68000c1e1b00 */
[----:B------:R-:W5:Y:S04]  /*0420*/  LDG.E.64 R12, desc[UR10][R10.64+0xa8] ;  /* 0x0000a80a0a0c7981 */ /* 0x000f68000c1e1b00 */
[----:B------:R-:W5:Y:S04]  /*0430*/  LDG.E.64 R36, desc[UR10][R10.64+0x30] ;  /* 0x0000300a0a247981 */ /* 0x000f68000c1e1b00 */
[----:B------:R-:W5:Y:S01]  /*0440*/  LDG.E.64 R38, desc[UR10][R10.64+0x70] ;  /* 0x0000700a0a267981 */ /* 0x000f62000c1e1b00 */
[----:B--2---:R-:W-:-:S02]  /*0450*/  DFMA R22, RZ, R24, -R28 ;  /* 0x00000018ff16722b */ /* 0x004fc4000000081c */
[----:B------:R-:W-:Y:S01]  /*0460*/  DFMA R28, RZ, R28, R24 ;  /* 0x0000001cff1c722b */ /* 0x000fe20000000018 */
[----:B------:R-:W2:Y:S05]  /*0470*/  LDG.E.64 R24, desc[UR10][R10.64+0x38] ;  /* 0x0000380a0a187981 */ /* 0x000eaa000c1e1b00 */
[----:B----4-:R-:W-:Y:S02]  /*0480*/  DADD R18, R22, R18 ;  /* 0x0000000016127229 */ /* 0x010fe40000000012 */
[----:B---3--:R-:W-:-:S08]  /*0490*/  DADD R16, R28, R16 ;  /* 0x000000001c107229 */ /* 0x008fd00000000010 */
[-C--:B-----5:R-:W-:Y:S02]  /*04a0*/  DMUL R28, R16, R14.reuse ;  /* 0x0000000e101c7228 */ /* 0x0a0fe40000000000 */
[----:B------:R-:W-:-:S06]  /*04b0*/  DMUL R22, R18, R14 ;  /* 0x0000000e12167228 */ /* 0x000fcc0000000000 */
[-C--:B------:R-:W-:Y:S02]  /*04c0*/  DFMA R28, R18, R30.reuse, R28 ;  /* 0x0000001e121c722b */ /* 0x080fe4000000001c */
[----:B------:R-:W-:Y:S02]  /*04d0*/  DFMA R22, R16, R30, -R22 ;  /* 0x0000001e1016722b */ /* 0x000fe40000000816 */
[----:B------:R-:W-:Y:S01]  /*04e0*/  DFMA R18, RZ, R20, -R34 ;  /* 0x00000014ff12722b */ /* 0x000fe20000000822 */
[----:B------:R-:W3:Y:S01]  /*04f0*/  LDG.E.64 R16, desc[UR10][R10.64+0x18] ;  /* 0x0000180a0a107981 */ /* 0x000ee2000c1e1b00 */
[----:B------:R-:W-:Y:S02]  /*0500*/  DFMA R34, RZ, R34, R20 ;  /* 0x00000022ff22722b */ /* 0x000fe40000000014 */
[----:B------:R-:W-:Y:S02]  /*0510*/  DFMA R20, RZ, R32, -R12 ;  /* 0x00000020ff14722b */ /* 0x000fe4000000080c */
[----:B------:R-:W-:-:S02]  /*0520*/  DFMA R12, RZ, R12, R32 ;  /* 0x0000000cff0c722b */ /* 0x000fc40000000020 */
[----:B------:R-:W-:Y:S01]  /*0530*/  DADD R36, R18, R36 ;  /* 0x0000000012247229 */ /* 0x000fe20000000024 */
[----:B------:R-:W4:Y:S04]  /*0540*/  LDG.E.64 R32, desc[UR10][R26.64] ;  /* 0x0000000a1a207981 */ /* 0x000f28000c1e1b00 */
[----:B------:R-:W5:Y:S01]  /*0550*/  LDG.E.64 R18, desc[UR10][R10.64+0x10] ;  /* 0x0000100a0a127981 */ /* 0x000f62000c1e1b00 */
[----:B--2---:R-:W-:-:S03]  /*0560*/  DADD R24, R34, R24 ;  /* 0x0000000022187229 */ /* 0x004fc60000000018 */
[----:B------:R-:W2:Y:S01]  /*0570*/  LDG.E.64 R34, desc[UR10][R26.64+-0x8] ;  /* 0xfffff80a1a227981 */ /* 0x000ea2000c1e1b00 */
[----:B---3--:R-:W-:-:S04]  /*0580*/  DADD R16, R12, R16 ;  /* 0x000000000c107229 */ /* 0x008fc80000000010 */
[C---:B------:R-:W-:Y:S02]  /*0590*/  DMUL R12, R14.reuse, R24 ;  /* 0x000000180e0c7228 */ /* 0x040fe40000000000 */
[----:B------:R-:W-:-:S06]  /*05a0*/  DMUL R14, R14, R36 ;  /* 0x000000240e0e7228 */ /* 0x000fcc0000000000 */
[----:B------:R-:W-:Y:S02]  /*05b0*/  DFMA R12, R30, R36, R12 ;  /* 0x000000241e0c722b */ /* 0x000fe4000000000c */
[----:B-----5:R-:W-:Y:S02]  /*05c0*/  DADD R18, R20, R18 ;  /* 0x0000000014127229 */ /* 0x020fe40000000012 */
[----:B------:R-:W-:Y:S02]  /*05d0*/  DFMA R14, R30, R24, -R14 ;  /* 0x000000181e0e722b */ /* 0x000fe4000000080e */
[-C--:B----4-:R-:W-:Y:S01]  /*05e0*/  DMUL R20, R16, R32.reuse ;  /* 0x0000002010147228 */ /* 0x090fe20000000000 */
[----:B------:R-:W3:Y:S03]  /*05f0*/  LDG.E.64 R30, desc[UR10][R10.64+0x78] ;  /* 0x0000780a0a1e7981 */ /* 0x000ee6000c1e1b00 */
[----:B------:R-:W-:-:S04]  /*0600*/  DMUL R24, R18, R32 ;  /* 0x0000002012187228 */ /* 0x000fc80000000000 */
[-C--:B--2---:R-:W-:Y:S01]  /*0610*/  DFMA R20, R18, R34.reuse, R20 ;  /* 0x000000221214722b */ /* 0x084fe20000000014 */
[----:B------:R-:W2:Y:S03]  /*0620*/  LDG.E.64 R18, desc[UR10][R10.64+0x48] ;  /* 0x0000480a0a127981 */ /* 0x000ea6000c1e1b00 */
[----:B------:R-:W-:Y:S01]  /*0630*/  DFMA R24, R16, R34, -R24 ;  /* 0x000000221018722b */ /* 0x000fe20000000818 */
[----:B------:R-:W4:Y:S01]  /*0640*/  LDG.E.64 R16, desc[UR10][R10.64+0x40] ;  /* 0x0000400a0a107981 */ /* 0x000f22000c1e1b00 */
[----:B---3--:R-:W-:Y:S02]  /*0650*/  DFMA R36, RZ, R30, R38 ;  /* 0x0000001eff24722b */ /* 0x008fe40000000026 */
[----:B------:R-:W-:Y:S01]  /*0660*/  DFMA R30, RZ, R38, -R30 ;  /* 0x00000026ff1e722b */ /* 0x000fe2000000081e */
[----:B------:R-:W3:Y:S05]  /*0670*/  LDG.E.64 R38, desc[UR10][R10.64+0x28] ;  /* 0x0000280a0a267981 */ /* 0x000eea000c1e1b00 */
[----:B--2---:R-:W-:-:S02]  /*0680*/  DADD R18, R36, R18 ;  /* 0x0000000024127229 */ /* 0x004fc40000000012 */
[----:B----4-:R-:W-:-:S06]  /*0690*/  DADD R30, R30, R16 ;  /* 0x000000001e1e7229 */ /* 0x010fcc0000000010 */
[C---:B------:R-:W-:Y:S02]  /*06a0*/  DMUL R16, R32.reuse, R18 ;  /* 0x0000001220107228 */ /* 0x040fe40000000000 */
[-C--:B------:R-:W-:Y:S01]  /*06b0*/  DMUL R36, R32, R30.reuse ;  /* 0x0000001e20247228 */ /* 0x080fe20000000000 */
[----:B------:R-:W2:Y:S05]  /*06c0*/  LDG.E.64 R32, desc[UR10][R10.64+0xb8] ;  /* 0x0000b80a0a207981 */ /* 0x000eaa000c1e1b00 */
[C---:B------:R-:W-:Y:S01]  /*06d0*/  DFMA R16, R34.reuse, R30, R16 ;  /* 0x0000001e2210722b */ /* 0x040fe20000000010 */
[----:B------:R-:W2:Y:S01]  /*06e0*/  LDG.E.64 R30, desc[UR10][R10.64+0xb0] ;  /* 0x0000b00a0a1e7981 */ /* 0x000ea2000c1e1b00 */
[----:B------:R-:W-:-:S03]  /*06f0*/  DFMA R18, R34, R18, -R36 ;  /* 0x000000122212722b */ /* 0x000fc60000000824 */
[----:B------:R-:W4:Y:S01]  /*0700*/  LDG.E.64 R36, desc[UR10][R10.64+0x20] ;  /* 0x0000200a0a247981 */ /* 0x000f22000c1e1b00 */
[----:B------:R-:W-:-:S08]  /*0710*/  DADD R28, RZ, R28 ;  /* 0x00000000ff1c7229 */ /* 0x000fd0000000001c */
[----:B------:R-:W-:Y:S02]  /*0720*/  DADD R20, R28, R20 ;  /* 0x000000001c147229 */ /* 0x000fe40000000014 */
[----:B------:R-:W-:Y:S01]  /*0730*/  DADD R28, RZ, R22 ;  /* 0x00000000ff1c7229 */ /* 0x000fe20000000016 */
[----:B------:R-:W5:Y:S07]  /*0740*/  LDG.E.64 R22, desc[UR10][R26.64+0x30] ;  /* 0x0000300a1a167981 */ /* 0x000f6e000c1e1b00 */
[----:B------:R-:W-:Y:S01]  /*0750*/  DADD R24, R28, R24 ;  /* 0x000000001c187229 */ /* 0x000fe20000000018 */
[----:B------:R-:W5:Y:S01]  /*0760*/  LDG.E.64 R26, desc[UR10][R26.64+0x28] ;  /* 0x0000280a1a1a7981 */ /* 0x000f62000c1e1b00 */
[----:B--2---:R-:W-:-:S02]  /*0770*/  DFMA R28, RZ, R30, -R32 ;  /* 0x0000001eff1c722b */ /* 0x004fc40000000820 */
[----:B------:R-:W-:Y:S01]  /*0780*/  DFMA R32, RZ, R32, R30 ;  /* 0x00000020ff20722b */ /* 0x000fe2000000001e */
[----:B------:R-:W2:Y:S05]  /*0790*/  LDG.E.64 R30, desc[UR10][R10.64+0x88] ;  /* 0x0000880a0a1e7981 */ /* 0x000eaa000c1e1b00 */
[----:B----4-:R-:W-:Y:S02]  /*07a0*/  DADD R36, R28, R36 ;  /* 0x000000001c247229 */ /* 0x010fe40000000024 */
[----:B------:R-:W2:Y:S01]  /*07b0*/  LDG.E.64 R28, desc[UR10][R10.64+0x80] ;  /* 0x0000800a0a1c7981 */ /* 0x000ea2000c1e1b00 */
[----:B---3--:R-:W-:-:S03]  /*07c0*/  DADD R38, R32, R38 ;  /* 0x0000000020267229 */ /* 0x008fc60000000026 */
[----:B------:R-:W3:Y:S05]  /*07d0*/  LDG.E.64 R32, desc[UR10][R10.64+0x50] ;  /* 0x0000500a0a207981 */ /* 0x000eea000c1e1b00 */
[----:B-----5:R-:W-:-:S08]  /*07e0*/  DMUL R34, R38, R22 ;  /* 0x0000001626227228 */ /* 0x020fd00000000000 */
[C---:B------:R-:W-:Y:S02]  /*07f0*/  DFMA R34, R36.reuse, R26, R34 ;  /* 0x0000001a2422722b */ /* 0x040fe40000000022 */
[----:B------:R-:W-:Y:S01]  /*0800*/  DMUL R36, R36, R22 ;  /* 0x0000001624247228 */ /* 0x000fe20000000000 */
[----:B------:R-:W-:-:S07]  /*0810*/  MOV R45, R41 ;  /* 0x00000029002d7202 */ /* 0x000fce0000000f00 */
[----:B------:R-:W-:Y:S02]  /*0820*/  DFMA R36, R38, R26, -R36 ;  /* 0x0000001a2624722b */ /* 0x000fe40000000824 */
[----:B--2---:R-:W-:Y:S02]  /*0830*/  DFMA R38, RZ, R28, -R30 ;  /* 0x0000001cff26722b */ /* 0x004fe4000000081e */
[----:B------:R-:W-:Y:S01]  /*0840*/  DFMA R28, RZ, R30, R28 ;  /* 0x0000001eff1c722b */ /* 0x000fe2000000001c */
[----:B------:R-:W2:Y:S05]  /*0850*/  LDG.E.64 R30, desc[UR10][R10.64+0x58] ;  /* 0x0000580a0a1e7981 */ /* 0x000eaa000c1e1b00 */
[----:B---3--:R-:W-:-:S02]  /*0860*/  DADD R32, R38, R32 ;  /* 0x0000000026207229 */ /* 0x008fc40000000020 */
[----:B------:R-:W3:Y:S04]  /*0870*/  LDG.E.64 R38, desc[UR10][R44.64] ;  /* 0x0000000a2c267981 */ /* 0x000ee8000c1e1b00 */
[----:B------:R-:W4:Y:S01]  /*0880*/  LDG.E.64 R10, desc[UR10][R44.64+-0x8] ;  /* 0xfffff80a2c0a7981 */ /* 0x000f22000c1e1b00 */
[----:B------:R-:W-:Y:S02]  /*0890*/  DADD R20, R20, R34 ;  /* 0x0000000014147229 */ /* 0x000fe40000000022 */
[----:B------:R-:W-:Y:S02]  /*08a0*/  DADD R36, R24, R36 ;  /* 0x0000000018247229 */ /* 0x000fe40000000024 */
[----:B--2---:R-:W-:-:S06]  /*08b0*/  DADD R28, R28, R30 ;  /* 0x000000001c1c7229 */ /* 0x004fcc000000001e */
[----:B---3--:R-:W-:Y:S02]  /*08c0*/  DADD R38, R36, R38 ;  /* 0x0000000024267229 */ /* 0x008fe40000000026 */
[----:B------:R-:W-:Y:S02]  /*08d0*/  DMUL R24, R22, R28 ;  /* 0x0000001c16187228 */ /* 0x000fe40000000000 */
[----:B----4-:R-:W-:Y:S02]  /*08e0*/  DADD R30, R20, R10 ;  /* 0x00000000141e7229 */ /* 0x010fe4000000000a */
[-C--:B------:R-:W-:Y:S01]  /*08f0*/  DMUL R22, R22, R32.reuse ;  /* 0x0000002016167228 */ /* 0x080fe20000000000 */
[----:B------:R-:W-:Y:S01]  /*0900*/  IMAD.MOV.U32 R10, RZ, RZ, R42 ;  /* 0x000000ffff0a7224 */ /* 0x000fe200078e002a */
[----:B------:R-:W-:Y:S01]  /*0910*/  MOV R11, R43 ;  /* 0x0000002b000b7202 */ /* 0x000fe20000000f00 */
[----:B------:R-:W-:Y:S01]  /*0920*/  STG.E.64 desc[UR10][R44.64], R38 ;  /* 0x000000262c007986 */ /* 0x000fe2000c101b0a */
[----:B------:R-:W-:-:S03]  /*0930*/  DFMA R24, R26, R32, R24 ;  /* 0x000000201a18722b */ /* 0x000fc60000000018 */
[----:B------:R0:W-:Y:S01]  /*0940*/  STG.E.64 desc[UR10][R44.64+-0x8], R30 ;  /* 0xfffff81e2c007986 */ /* 0x0001e2000c101b0a */
[----:B------:R-:W-:-:S03]  /*0950*/  DFMA R22, R26, R28, -R22 ;  /* 0x0000001c1a16722b */ /* 0x000fc60000000816 */
[----:B------:R-:W2:Y:S04]  /*0960*/  LDG.E.64 R42, desc[UR10][R10.64+-0x28] ;  /* 0xffffd80a0a2a7981 */ /* 0x000ea8000c1e1b00 */
[----:B------:R-:W3:Y:S04]  /*0970*/  LDG.E.64 R26, desc[UR10][R10.64] ;  /* 0x0000000a0a1a7981 */ /* 0x000ee8000c1e1b00 */
[----:B------:R-:W4:Y:S04]  /*0980*/  LDG.E.64 R28, desc[UR10][R10.64+0x8] ;  /* 0x0000080a0a1c7981 */ /* 0x000f28000c1e1b00 */
[----:B0-----:R-:W5:Y:S04]  /*0990*/  LDG.E.64 R30, desc[UR10][R10.64+-0x30] ;  /* 0xffffd00a0a1e7981 */ /* 0x001f68000c1e1b00 */
[----:B------:R-:W5:Y:S04]  /*09a0*/  LDG.E.64 R32, desc[UR10][R10.64+0x30] ;  /* 0x0000300a0a207981 */ /* 0x000f68000c1e1b00 */
[----:B------:R-:W5:Y:S01]  /*09b0*/  LDG.E.64 R34, desc[UR10][R10.64+0x38] ;  /* 0x0000380a0a227981 */ /* 0x000f62000c1e1b00 */
[----:B------:R-:W-:-:S02]  /*09c0*/  DADD R12, RZ, R12 ;  /* 0x00000000ff0c7229 */ /* 0x000fc4000000000c */
[----:B------:R-:W-:-:S06]  /*09d0*/  DADD R14, RZ, R14 ;  /* 0x00000000ff0e7229 */ /* 0x000fcc000000000e */
[----:B------:R-:W-:Y:S02]  /*09e0*/  DADD R12, R12, R16 ;  /* 0x000000000c0c7229 */ /* 0x000fe40000000010 */
[----:B------:R-:W-:-:S06]  /*09f0*/  DADD R14, R14, R18 ;  /* 0x000000000e0e7229 */ /* 0x000fcc0000000012 */
[----:B------:R-:W-:Y:S02]  /*0a00*/  DADD R24, R12, R24 ;  /* 0x000000000c187229 */ /* 0x000fe40000000018 */
[----:B------:R-:W-:Y:S02]  /*0a10*/  DADD R22, R14, R22 ;  /* 0x000000000e167229 */ /* 0x000fe40000000016 */
[----:B------:R-:W-:Y:S02]  /*0a20*/  DFMA R12, RZ, R20, -R36 ;  /* 0x00000014ff0c722b */ /* 0x000fe40000000824 */
[----:B------:R-:W-:-:S04]  /*0a30*/  DFMA R20, RZ, R36, R20 ;  /* 0x00000024ff14722b */ /* 0x000fc80000000014 */
[----:B------:R-:W-:Y:S02]  /*0a40*/  DFMA R14, RZ, R24, -R22 ;  /* 0x00000018ff0e722b */ /* 0x000fe40000000816 */
[----:B------:R-:W-:Y:S01]  /*0a50*/  DFMA R16, RZ, R22, R24 ;  /* 0x00000016ff10722b */ /* 0x000fe20000000018 */
[----:B------:R-:W-:-:S04]  /*0a60*/  UIADD3 UR4, UPT, UPT, UR4, 0x1, URZ ;  /* 0x0000000104047890 */ /* 0x000fc8000fffe0ff */
[----:B------:R-:W-:Y:S01]  /*0a70*/  UISETP.NE.AND UP0, UPT, UR4, 0x3, UPT ;  /* 0x000000030400788c */ /* 0x000fe2000bf05270 */
[----:B------:R-:W-:Y:S02]  /*0a80*/  IADD3 R44, P1, PT, R44, 0x10, RZ ;  /* 0x000000102c2c7810 */ /* 0x000fe40007f3e0ff */
[----:B------:R-:W-:-:S03]  /*0a90*/  IADD3 R40, PT, PT, R40, 0x1, RZ ;  /* 0x0000000128287810 */ /* 0x000fc60007ffe0ff */
[----:B------:R-:W-:Y:S01]  /*0aa0*/  IMAD.X R41, RZ, RZ, R45, P1 ;  /* 0x000000ffff297224 */ /* 0x000fe200008e062d */
[----:B--2---:R-:W-:Y:S02]  /*0ab0*/  DADD R22, R22, R42 ;  /* 0x0000000016167229 */ /* 0x004fe4000000002a */
[----:B---3--:R-:W-:Y:S02]  /*0ac0*/  DADD R14, -R14, R26 ;  /* 0x000000000e0e7229 */ /* 0x008fe4000000011a */
[----:B----4-:R-:W-:Y:S02]  /*0ad0*/  DADD R16, -R16, R28 ;  /* 0x0000000010107229 */ /* 0x010fe4000000011c */
[----:B-----5:R-:W-:Y:S02]  /*0ae0*/  DADD R30, R24, R30 ;  /* 0x00000000181e7229 */ /* 0x020fe4000000001e */
[----:B------:R-:W-:Y:S02]  /*0af0*/  DADD R12, -R12, R32 ;  /* 0x000000000c0c7229 */ /* 0x000fe40000000120 */
[----:B------:R-:W-:-:S03]  /*0b00*/  DADD R20, -R20, R34 ;  /* 0x0000000014147229 */ /* 0x000fc60000000122 */
[----:B------:R0:W-:Y:S04]  /*0b10*/  STG.E.64 desc[UR10][R10.64+-0x30], R30 ;  /* 0xffffd01e0a007986 */ /* 0x0001e8000c101b0a */
[----:B------:R0:W-:Y:S04]  /*0b20*/  STG.E.64 desc[UR10][R10.64+-0x28], R22 ;  /* 0xffffd8160a007986 */ /* 0x0001e8000c101b0a */
[----:B------:R0:W-:Y:S04]  /*0b30*/  STG.E.64 desc[UR10][R10.64], R14 ;  /* 0x0000000e0a007986 */ /* 0x0001e8000c101b0a */
[----:B------:R0:W-:Y:S04]  /*0b40*/  STG.E.64 desc[UR10][R10.64+0x8], R16 ;  /* 0x000008100a007986 */ /* 0x0001e8000c101b0a */
[----:B------:R0:W-:Y:S04]  /*0b50*/  STG.E.64 desc[UR10][R10.64+0x30], R12 ;  /* 0x0000300c0a007986 */ /* 0x0001e8000c101b0a */
[----:B------:R0:W-:Y:S01]  /*0b60*/  STG.E.64 desc[UR10][R10.64+0x38], R20 ;  /* 0x000038140a007986 */ /* 0x0001e2000c101b0a */
[----:B------:R-:W-:-:S04]  /*0b70*/  IADD3 R42, P0, PT, R10, 0x10, RZ ;  /* 0x000000100a2a7810 */ /* 0x000fc80007f1e0ff */
[----:B------:R-:W-:Y:S01]  /*0b80*/  IADD3.X R43, PT, PT, RZ, R11, RZ, P0, !PT ;  /* 0x0000000bff2b7210 */ /* 0x000fe200007fe4ff */
[----:B------:R-:W-:Y:S08]  /*0b90*/  BRA.U UP0, `(.L_x_0) ;  /* 0xfffffff500bc7547 */ /* 0x000ff0000b83ffff */
[----:B------:R-:W-:Y:S01]  /*0ba0*/  UIMAD UR5, UR12, 0x9000, URZ ;  /* 0x000090000c0578a4 */ /* 0x000fe2000f8e02ff */
[----:B0-----:R-:W-:Y:S01]  /*0bb0*/  MOV R13, UR8 ;  /* 0x00000008000d7c02 */ /* 0x001fe20008000f00 */
[----:B------:R-:W-:Y:S01]  /*0bc0*/  UIMAD UR4, UR8, 0x180, URZ ;  /* 0x00000180080478a4 */ /* 0x000fe2000f8e02ff */
[----:B------:R-:W-:Y:S01]  /*0bd0*/  IMAD.U32 R15, RZ, RZ, UR12 ;  /* 0x0000000cff0f7e24 */ /* 0x000fe2000f8e00ff */
[----:B------:R-:W-:Y:S01]  /*0be0*/  MOV R44, R4 ;  /* 0x00000004002c7202 */ /* 0x000fe20000000f00 */
[----:B------:R-:W-:Y:S01]  /*0bf0*/  IMAD.MOV.U32 R42, RZ, RZ, R2 ;  /* 0x000000ffff2a7224 */ /* 0x000fe200078e0002 */
[----:B------:R-:W-:Y:S01]  /*0c00*/  LEA R10, R13, R0, 0x5 ;  /* 0x000000000d0a7211 */ /* 0x000fe200078e28ff */
[----:B------:R-:W-:Y:S01]  /*0c10*/  UIMAD UR9, UR7, 0x60000, URZ ;  /* 0x00060000070978a4 */ /* 0x000fe2000f8e02ff */
[----:B------:R-:W-:Y:S01]  /*0c20*/  MOV R13, UR5 ;  /* 0x00000005000d7c02 */ /* 0x000fe20008000f00 */
[----:B------:R-:W-:Y:S01]  /*0c30*/  IMAD.U32 R11, RZ, RZ, UR4 ;  /* 0x00000004ff0b7e24 */ /* 0x000fe2000f8e00ff */
[----:B------:R-:W-:Y:S01]  /*0c40*/  UIMAD UR5, UR7, 0x120000, URZ ;  /* 0x00120000070578a4 */ /* 0x000fe2000f8e02ff */
[----:B------:R-:W-:Y:S01]  /*0c50*/  MOV R45, R5 ;  /* 0x00000005002d7202 */ /* 0x000fe20000000f00 */
[----:B------:R-:W-:Y:S01]  /*0c60*/  UMOV UR4, URZ ;  /* 0x000000ff00047c82 */ /* 0x000fe20008000000 */
[----:B------:R-:W-:Y:S01]  /*0c70*/  IMAD R10, R10, 0x24, R13 ;  /* 0x000000240a0a7824 */ /* 0x000fe200078e020d */
[----:B------:R-:W-:Y:S01]  /*0c80*/  MOV R43, R3 ;  /* 0x00000003002b7202 */ /* 0x000fe20000000f00 */
[----:B------:R-:W-:-:S03]  /*0c90*/  IMAD R40, R0, 0xc, R11 ;  /* 0x0000000c00287824 */ /* 0x000fc600078e020b */
[----:B------:R-:W-:Y:S01]  /*0ca0*/  IADD3 R41, PT, PT, R10, UR5, RZ ;  /* 0x000000050a297c10 */ /* 0x000fe2000fffe0ff */
[----:B------:R-:W-:-:S07]  /*0cb0*/  IMAD R40, R15, 0x3000, R40 ;  /* 0x000030000f287824 */ /* 0x000fce00078e0228 */
.L_x_1:
[----:B------:R-:W-:Y:S01]  /*0cc0*/  UISETP.NE.AND UP0, UPT, UR7, 0x1f, UPT ;  /* 0x0000001f0700788c */ /* 0x000fe2000bf05270 */
[----:B0-----:R-:W0:Y:S01]  /*0cd0*/  LDC.64 R10, c[0x0][0x380] ;  /* 0x0000e000ff0a7b82 */ /* 0x001e220000000a00 */
[----:B------:R-:W-:-:S04]  /*0ce0*/  UIADD3 UR6, UPT, UPT, UR9, 0x60000, URZ ;  /* 0x0006000009067890 */ /* 0x000fc8000fffe0ff */
[----:B------:R-:W-:-:S06]  /*0cf0*/  USEL UR6, UR6, URZ, UP0 ;  /* 0x000000ff06067287 */ /* 0x000fcc0008000000 */
[----:B------:R-:W-:-:S04]  /*0d00*/  VIADD R13, R40, UR6 ;  /* 0x00000006280d7c36 */ /* 0x000fc80008000000 */
[----:B------:R-:W-:-:S05]  /*0d10*/  IMAD.WIDE R12, R13, 0x10, R8 ;  /* 0x000000100d0c7825 */ /* 0x000fca00078e0208 */
[----:B------:R-:W2:Y:S04]  /*0d20*/  LDG.E.64 R30, desc[UR10][R12.64+0x90] ;  /* 0x0000900a0c1e7981 */ /* 0x000ea8000c1e1b00 */
[----:B------:R-:W2:Y:S04]  /*0d30*/  LDG.E.64 R26, desc[UR10][R12.64+0x98] ;  /* 0x0000980a0c1a7981 */ /* 0x000ea8000c1e1b00 */
[----:B------:R-:W3:Y:S04]  /*0d40*/  LDG.E.64 R14, desc[UR10][R12.64+0x8] ;  /* 0x0000080a0c0e7981 */ /* 0x000ee8000c1e1b00 */
[----:B------:R-:W4:Y:S04]  /*0d50*/  LDG.E.64 R20, desc[UR10][R12.64+0x60] ;  /* 0x0000600a0c147981 */ /* 0x000f28000c1e1b00 */
[----:B------:R-:W4:Y:S01]  /*0d60*/  LDG.E.64 R28, desc[UR10][R12.64+0x68] ;  /* 0x0000680a0c1c7981 */ /* 0x000f22000c1e1b00 */
[----:B0-----:R-:W-:-:S03]  /*0d70*/  IMAD.WIDE.U32 R38, R41, 0x10, R10 ;  /* 0x0000001029267825 */ /* 0x001fc600078e000a */
[----:B------:R-:W5:Y:S04]  /*0d80*/  LDG.E.64 R32, desc[UR10][R12.64+0x38] ;  /* 0x0000380a0c207981 */ /* 0x000f68000c1e1b00 */
[----:B------:R-:W5:Y:S04]  /*0d90*/  LDG.E.64 R16, desc[UR10][R12.64] ;  /* 0x0000000a0c107981 */ /* 0x000f68000c1e1b00 */
[----:B------:R-:W5:Y:S04]  /*0da0*/  LDG.E.64 R22, desc[UR10][R38.64+0x8] ;  /* 0x0000080a26167981 */ /* 0x000f68000c1e1b00 */
[----:B------:R-:W5:Y:S04]  /*0db0*/  LDG.E.64 R34, desc[UR10][R38.64] ;  /* 0x0000000a26227981 */ /* 0x000f68000c1e1b00 */
[----:B------:R-:W5:Y:S04]  /*0dc0*/  LDG.E.64 R24, desc[UR10][R12.64+0x30] ;  /* 0x0000300a0c187981 */ /* 0x000f68000c1e1b00 */
[----:B------:R-:W5:Y:S04]  /*0dd0*/  LDG.E.64 R36, desc[UR10][R12.64+0xa8] ;  /* 0x0000a80a0c247981 */ /* 0x000f68000c1e1b00 */
[----:B------:R-:W5:Y:S01]  /*0de0*/  LDG.E.64 R38, desc[UR10][R12.64+0x70] ;  /* 0x0000700a0c267981 */ /* 0x000f62000c1e1b00 */
[----:B--2---:R-:W-:-:S08]  /*0df0*/  DFMA R18, RZ, R26, R30 ;  /* 0x0000001aff12722b */ /* 0x004fd0000000001e */
[----:B---3--:R-:W-:Y:S02]  /*0e00*/  DADD R14, -R18, R14 ;  /* 0x00000000120e7229 */ /* 0x008fe4000000010e */
[----:B----4-:R-:W-:Y:S02]  /*0e10*/  DFMA R18, RZ, R20, -R28 ;  /* 0x00000014ff12722b */ /* 0x010fe4000000081c */
[----:B------:R-:W-:Y:S01]  /*0e20*/  DFMA R28, RZ, R28, R20 ;  /* 0x0000001cff1c722b */ /* 0x000fe20000000014 */
[----:B------:R-:W2:Y:S01]  /*0e30*/  LDG.E.64 R20, desc[UR10][R12.64+0xa0] ;  /* 0x0000a00a0c147981 */ /* 0x000ea2000c1e1b00 */
[----:B------:R-:W-:-:S06]  /*0e40*/  DFMA R26, RZ, R30, -R26 ;  /* 0x0000001eff1a722b */ /* 0x000fcc000000081a */
[----:B-----5:R-:W-:Y:S02]  /*0e50*/  DADD R32, -R28, R32 ;  /* 0x000000001c207229 */ /* 0x020fe40000000120 */
[----:B------:R-:W-:Y:S02]  /*0e60*/  DMUL R28, R14, R22 ;  /* 0x000000160e1c7228 */ /* 0x000fe40000000000 */
[----:B------:R-:W-:Y:S02]  /*0e70*/  DADD R16, -R26, R16 ;  /* 0x000000001a107229 */ /* 0x000fe40000000110 */
[----:B------:R-:W-:Y:S02]  /*0e80*/  DMUL R26, R14, R34 ;  /* 0x000000220e1a7228 */ /* 0x000fe40000000000 */
[----:B------:R-:W-:Y:S02]  /*0e90*/  DADD R24, -R18, R24 ;  /* 0x0000000012187229 */ /* 0x000fe40000000118 */
[----:B------:R-:W-:-:S02]  /*0ea0*/  DMUL R18, R22, R32 ;  /* 0x0000002016127228 */ /* 0x000fc40000000000 */
[C---:B------:R-:W-:Y:S02]  /*0eb0*/  DFMA R14, R16.reuse, R34, -R28 ;  /* 0x00000022100e722b */ /* 0x040fe4000000081c */
[----:B------:R-:W-:Y:S01]  /*0ec0*/  DFMA R16, R16, R22, R26 ;  /* 0x000000161010722b */ /* 0x000fe2000000001a */
[----:B------:R-:W-:Y:S01]  /*0ed0*/  IMAD.WIDE.U32 R30, R41, 0x10, R10 ;  /* 0x00000010291e7825 */ /* 0x000fe200078e000a */
[----:B------:R-:W3:Y:S01]  /*0ee0*/  LDG.E.64 R26, desc[UR10][R12.64+0x18] ;  /* 0x0000180a0c1a7981 */ /* 0x000ee2000c1e1b00 */
[-C--:B------:R-:W-:Y:S02]  /*0ef0*/  DMUL R22, R22, R24.reuse ;  /* 0x0000001816167228 */ /* 0x080fe40000000000 */
[C---:B------:R-:W-:Y:S01]  /*0f00*/  DFMA R18, R34.reuse, R24, -R18 ;  /* 0x000000182212722b */ /* 0x040fe20000000812 */
[----:B------:R-:W4:Y:S01]  /*0f10*/  LDG.E.64 R28, desc[UR10][R12.64+0x10] ;  /* 0x0000100a0c1c7981 */ /* 0x000f22000c1e1b00 */
[----:B--2---:R-:W-:Y:S02]  /*0f20*/  DFMA R24, RZ, R20, -R36 ;  /* 0x00000014ff18722b */ /* 0x004fe40000000824 */
[----:B------:R-:W-:Y:S01]  /*0f30*/  DFMA R36, RZ, R36, R20 ;  /* 0x00000024ff24722b */ /* 0x000fe20000000014 */
[----:B------:R-:W2:Y:S04]  /*0f40*/  LDG.E.64 R20, desc[UR10][R30.64+0x10] ;  /* 0x0000100a1e147981 */ /* 0x000ea8000c1e1b00 */
[----:B------:R-:W5:Y:S01]  /*0f50*/  LDG.E.64 R30, desc[UR10][R30.64+0x18] ;  /* 0x0000180a1e1e7981 */ /* 0x000f62000c1e1b00 */
[----:B------:R-:W-:-:S03]  /*0f60*/  DFMA R22, R34, R32, R22 ;  /* 0x000000202216722b */ /* 0x000fc60000000016 */
[----:B------:R-:W2:Y:S04]  /*0f70*/  LDG.E.64 R34, desc[UR10][R12.64+0x78] ;  /* 0x0000780a0c227981 */ /* 0x000ea8000c1e1b00 */
[----:B------:R-:W2:Y:S01]  /*0f80*/  LDG.E.64 R32, desc[UR10][R12.64+0x40] ;  /* 0x0000400a0c207981 */ /* 0x000ea2000c1e1b00 */
[----:B---3--:R-:W-:Y:S02]  /*0f90*/  DADD R26, -R36, R26 ;  /* 0x00000000241a7229 */ /* 0x008fe4000000011a */
[----:B----4-:R-:W-:-:S06]  /*0fa0*/  DADD R28, -R24, R28 ;  /* 0x00000000181c7229 */ /* 0x010fcc000000011c */
[C---:B-----5:R-:W-:Y:S02]  /*0fb0*/  DMUL R24, R26.reuse, R30 ;  /* 0x0000001e1a187228 */ /* 0x060fe40000000000 */
[----:B--2---:R-:W-:-:S06]  /*0fc0*/  DMUL R26, R26, R20 ;  /* 0x000000141a1a7228 */ /* 0x004fcc0000000000 */
[C---:B------:R-:W-:Y:S02]  /*0fd0*/  DFMA R24, R28.reuse, R20, -R24 ;  /* 0x000000141c18722b */ /* 0x040fe40000000818 */
[----:B------:R-:W-:Y:S01]  /*0fe0*/  DFMA R26, R28, R30, R26 ;  /* 0x0000001e1c1a722b */ /* 0x000fe2000000001a */
[----:B------:R-:W2:Y:S01]  /*0ff0*/  LDG.E.64 R28, desc[UR10][R12.64+0x48] ;  /* 0x0000480a0c1c7981 */ /* 0x000ea2000c1e1b00 */
[----:B------:R-:W-:Y:S02]  /*1000*/  DFMA R36, RZ, R38, -R34 ;  /* 0x00000026ff24722b */ /* 0x000fe40000000822 */
[----:B------:R-:W-:Y:S01]  /*1010*/  DFMA R34, RZ, R34, R38 ;  /* 0x00000022ff22722b */ /* 0x000fe20000000026 */
[----:B------:R-:W3:Y:S05]  /*1020*/  LDG.E.64 R38, desc[UR10][R12.64+0x20] ;  /* 0x0000200a0c267981 */ /* 0x000eea000c1e1b00 */
[----:B------:R-:W-:-:S02]  /*1030*/  DADD R32, -R36, R32 ;  /* 0x0000000024207229 */ /* 0x000fc40000000120 */
[----:B------:R-:W4:Y:S01]  /*1040*/  LDG.E.64 R36, desc[UR10][R12.64+0xb8] ;  /* 0x0000b80a0c247981 */ /* 0x000f22000c1e1b00 */
[----:B--2---:R-:W-:-:S08]  /*1050*/  DADD R28, -R34, R28 ;  /* 0x00000000221c7229 */ /* 0x004fd0000000011c */
[C---:B------:R-:W-:Y:S02]  /*1060*/  DMUL R34, R30.reuse, R28 ;  /* 0x0000001c1e227228 */ /* 0x040fe40000000000 */
[----:B------:R-:W-:-:S06]  /*1070*/  DMUL R30, R30, R32 ;  /* 0x000000201e1e7228 */ /* 0x000fcc0000000000 */
[C---:B------:R-:W-:Y:S02]  /*1080*/  DFMA R32, R20.reuse, R32, -R34 ;  /* 0x000000201420722b */ /* 0x040fe40000000822 */
[----:B------:R-:W4:Y:S01]  /*1090*/  LDG.E.64 R34, desc[UR10][R12.64+0xb0] ;  /* 0x0000b00a0c227981 */ /* 0x000f22000c1e1b00 */
[----:B------:R-:W-:Y:S02]  /*10a0*/  DADD R16, RZ, R16 ;  /* 0x00000000ff107229 */ /* 0x000fe40000000010 */
[----:B------:R-:W-:Y:S02]  /*10b0*/  DADD R18, RZ, R18 ;  /* 0x00000000ff127229 */ /* 0x000fe40000000012 */
[----:B------:R-:W-:Y:S02]  /*10c0*/  DADD R14, RZ, R14 ;  /* 0x00000000ff0e7229 */ /* 0x000fe4000000000e */
[----:B------:R-:W-:Y:S02]  /*10d0*/  DFMA R30, R20, R28, R30 ;  /* 0x0000001c141e722b */ /* 0x000fe4000000001e */
[----:B------:R-:W-:Y:S01]  /*10e0*/  DADD R16, R16, R26 ;  /* 0x0000000010107229 */ /* 0x000fe2000000001a */
[----:B------:R-:W2:Y:S01]  /*10f0*/  LDG.E.64 R20, desc[UR10][R12.64+0x88] ;  /* 0x0000880a0c147981 */ /* 0x000ea2000c1e1b00 */
[----:B------:R-:W-:-:S02]  /*1100*/  DADD R32, R18, R32 ;  /* 0x0000000012207229 */ /* 0x000fc40000000020 */
[----:B------:R-:W-:Y:S01]  /*1110*/  DADD R14, R14, R24 ;  /* 0x000000000e0e7229 */ /* 0x000fe20000000018 */
[----:B------:R-:W5:Y:S04]  /*1120*/  LDG.E.64 R26, desc[UR10][R12.64+0x28] ;  /* 0x0000280a0c1a7981 */ /* 0x000f68000c1e1b00 */
[----:B------:R-:W2:Y:S04]  /*1130*/  LDG.E.64 R24, desc[UR10][R12.64+0x80] ;  /* 0x0000800a0c187981 */ /* 0x000ea8000c1e1b00 */
[----:B------:R-:W2:Y:S01]  /*1140*/  LDG.E.64 R28, desc[UR10][R12.64+0x58] ;  /* 0x0000580a0c1c7981 */ /* 0x000ea2000c1e1b00 */
[----:B----4-:R-:W-:-:S08]  /*1150*/  DFMA R18, RZ, R34, -R36 ;  /* 0x00000022ff12722b */ /* 0x010fd00000000824 */
[----:B---3--:R-:W-:Y:S02]  /*1160*/  DADD R38, -R18, R38 ;  /* 0x0000000012267229 */ /* 0x008fe40000000126 */
[----:B------:R-:W3:Y:S01]  /*1170*/  LDG.E.64 R18, desc[UR10][R12.64+0x50] ;  /* 0x0000500a0c127981 */ /* 0x000ee2000c1e1b00 */
[----:B------:R-:W-:-:S08]  /*1180*/  DFMA R34, RZ, R36, R34 ;  /* 0x00000024ff22722b */ /* 0x000fd00000000022 */
[----:B-----5:R-:W-:Y:S01]  /*1190*/  DADD R34, -R34, R26 ;  /* 0x0000000022227229 */ /* 0x020fe2000000011a */
[----:B------:R-:W4:Y:S01]  /*11a0*/  LDG.E.64 R12, desc[UR10][R44.64] ;  /* 0x0000000a2c0c7981 */ /* 0x000f22000c1e1b00 */
[----:B--2---:R-:W-:Y:S02]  /*11b0*/  DFMA R26, RZ, R24, -R20 ;  /* 0x00000018ff1a722b */ /* 0x004fe40000000814 */
[----:B------:R-:W-:Y:S01]  /*11c0*/  DFMA R24, RZ, R20, R24 ;  /* 0x00000014ff18722b */ /* 0x000fe20000000018 */
[----:B------:R-:W-:-:S05]  /*11d0*/  IMAD.WIDE.U32 R20, R41, 0x10, R10 ;  /* 0x0000001029147825 */ /* 0x000fca00078e000a */
[----:B------:R0:W2:Y:S02]  /*11e0*/  LDG.E.64 R36, desc[UR10][R20.64+0x20] ;  /* 0x0000200a14247981 */ /* 0x0000a4000c1e1b00 */
[----:B------:R-:W-:Y:S02]  /*11f0*/  DADD R24, -R24, R28 ;  /* 0x0000000018187229 */ /* 0x000fe4000000011c */
[----:B------:R-:W5:Y:S01]  /*1200*/  LDG.E.64 R28, desc[UR10][R44.64+-0x8] ;  /* 0xfffff80a2c1c7981 */ /* 0x000f62000c1e1b00 */
[----:B---3--:R-:W-:-:S03]  /*1210*/  DADD R18, -R26, R18 ;  /* 0x000000001a127229 */ /* 0x008fc60000000112 */
[----:B------:R-:W0:Y:S01]  /*1220*/  LDG.E.64 R26, desc[UR10][R20.64+0x28] ;  /* 0x0000280a141a7981 */ /* 0x000e22000c1e1b00 */
[----:B------:R-:W-:-:S08]  /*1230*/  DADD R22, RZ, R22 ;  /* 0x00000000ff167229 */ /* 0x000fd00000000016 */
[----:B------:R-:W-:Y:S02]  /*1240*/  DADD R22, R22, R30 ;  /* 0x0000000016167229 */ /* 0x000fe4000000001e */
[C---:B0-----:R-:W-:Y:S02]  /*1250*/  DMUL R20, R34.reuse, R26 ;  /* 0x0000001a22147228 */ /* 0x041fe40000000000 */
[----:B--2---:R-:W-:-:S08]  /*1260*/  DMUL R34, R34, R36 ;  /* 0x0000002422227228 */ /* 0x004fd00000000000 */
[C---:B------:R-:W-:Y:S02]  /*1270*/  DFMA R34, R38.reuse, R26, R34 ;  /* 0x0000001a2622722b */ /* 0x040fe40000000022 */
[----:B------:R-:W-:-:S06]  /*1280*/  DFMA R20, R38, R36, -R20 ;  /* 0x000000242614722b */ /* 0x000fcc0000000814 */
[----:B------:R-:W-:Y:S02]  /*1290*/  DADD R16, R16, R34 ;  /* 0x0000000010107229 */ /* 0x000fe40000000022 */
[----:B------:R-:W-:Y:S02]  /*12a0*/  DADD R14, R14, R20 ;  /* 0x000000000e0e7229 */ /* 0x000fe40000000014 */
[----:B------:R-:W-:-:S04]  /*12b0*/  DMUL R20, R26, R24 ;  /* 0x000000181a147228 */ /* 0x000fc80000000000 */
[----:B----4-:R-:W-:Y:S02]  /*12c0*/  DADD R12, R16, R12 ;  /* 0x00000000100c7229 */ /* 0x010fe4000000000c */
[----:B------:R-:W-:Y:S02]  /*12d0*/  DMUL R26, R26, R18 ;  /* 0x000000121a1a7228 */ /* 0x000fe40000000000 */
[----:B-----5:R-:W-:-:S03]  /*12e0*/  DADD R28, R14, R28 ;  /* 0x000000000e1c7229 */ /* 0x020fc6000000001c */
[----:B------:R0:W-:Y:S01]  /*12f0*/  STG.E.64 desc[UR10][R44.64], R12 ;  /* 0x0000000c2c007986 */ /* 0x0001e2000c101b0a */
[C---:B------:R-:W-:Y:S02]  /*1300*/  DFMA R20, R36.reuse, R18, -R20 ;  /* 0x000000122414722b */ /* 0x040fe40000000814 */
[----:B------:R-:W-:Y:S01]  /*1310*/  DFMA R26, R36, R24, R26 ;  /* 0x00000018241a722b */ /* 0x000fe2000000001a */
[----:B------:R1:W-:Y:S01]  /*1320*/  STG.E.64 desc[UR10][R44.64+-0x8], R28 ;  /* 0xfffff81c2c007986 */ /* 0x0003e2000c101b0a */
[----:B0-----:R-:W-:Y:S02]  /*1330*/  MOV R12, R42 ;  /* 0x0000002a000c7202 */ /* 0x001fe40000000f00 */
[----:B------:R-:W-:-:S05]  /*1340*/  MOV R13, R43 ;  /* 0x0000002b000d7202 */ /* 0x000fca0000000f00 */
[----:B------:R-:W2:Y:S04]  /*1350*/  LDG.E.64 R38, desc[UR10][R12.64+-0x30] ;  /* 0xffffd00a0c267981 */ /* 0x000ea8000c1e1b00 */
[----:B------:R-:W3:Y:S04]  /*1360*/  LDG.E.64 R36, desc[UR10][R12.64+-0x28] ;  /* 0xffffd80a0c247981 */ /* 0x000ee8000c1e1b00 */
[----:B------:R-:W4:Y:S04]  /*1370*/  LDG.E.64 R18, desc[UR10][R12.64] ;  /* 0x0000000a0c127981 */ /* 0x000f28000c1e1b00 */
[----:B------:R-:W5:Y:S04]  /*1380*/  LDG.E.64 R24, desc[UR10][R12.64+0x8] ;  /* 0x0000080a0c187981 */ /* 0x000f68000c1e1b00 */
[----:B------:R-:W5:Y:S04]  /*1390*/  LDG.E.64 R30, desc[UR10][R12.64+0x30] ;  /* 0x0000300a0c1e7981 */ /* 0x000f68000c1e1b00 */
[----:B------:R-:W5:Y:S01]  /*13a0*/  LDG.E.64 R34, desc[UR10][R12.64+0x38] ;  /* 0x0000380a0c227981 */ /* 0x000f62000c1e1b00 */
[----:B------:R-:W-:-:S02]  /*13b0*/  DADD R20, R32, R20 ;  /* 0x0000000020147229 */ /* 0x000fc40000000014 */
[----:B------:R-:W-:Y:S02]  /*13c0*/  DADD R26, R22, R26 ;  /* 0x00000000161a7229 */ /* 0x000fe4000000001a */
[----:B------:R-:W-:Y:S02]  /*13d0*/  DFMA R22, RZ, R14, -R16 ;  /* 0x0000000eff16722b */ /* 0x000fe40000000810 */
[----:B------:R-:W-:-:S04]  /*13e0*/  DFMA R14, RZ, R16, R14 ;  /* 0x00000010ff0e722b */ /* 0x000fc8000000000e */
[----:B-1----:R-:W-:Y:S02]  /*13f0*/  DFMA R28, RZ, R20, -R26 ;  /* 0x00000014ff1c722b */ /* 0x002fe4000000081a */
[----:B------:R-:W-:Y:S01]  /*1400*/  DFMA R16, RZ, R26, R20 ;  /* 0x0000001aff10722b */ /* 0x000fe20000000014 */
[----:B------:R-:W-:-:S04]  /*1410*/  UIADD3 UR4, UPT, UPT, UR4, 0x1, URZ ;  /* 0x0000000104047890 */ /* 0x000fc8000fffe0ff */
[----:B------:R-:W-:Y:S01]  /*1420*/  UISETP.NE.AND UP0, UPT, UR4, 0x3, UPT ;  /* 0x000000030400788c */ /* 0x000fe2000bf05270 */
[----:B------:R-:W-:Y:S02]  /*1430*/  IADD3 R42, P0, PT, R12, 0x10, RZ ;  /* 0x000000100c2a7810 */ /* 0x000fe40007f1e0ff */
[----:B------:R-:W-:Y:S02]  /*1440*/  IADD3 R44, P1, PT, R44, 0x10, RZ ;  /* 0x000000102c2c7810 */ /* 0x000fe40007f3e0ff */
[----:B------:R-:W-:Y:S01]  /*1450*/  IADD3 R41, PT, PT, R41, 0x3, RZ ;  /* 0x0000000329297810 */ /* 0x000fe20007ffe0ff */
[----:B------:R-:W-:Y:S01]  /*1460*/  IMAD.X R43, RZ, RZ, R13, P0 ;  /* 0x000000ffff2b7224 */ /* 0x000fe200000e060d */
[----:B------:R-:W-:Y:S01]  /*1470*/  IADD3.X R45, PT, PT, RZ, R45, RZ, P1, !PT ;  /* 0x0000002dff2d7210 */ /* 0x000fe20000ffe4ff */
[----:B--2---:R-:W-:Y:S02]  /*1480*/  DADD R38, R20, R38 ;  /* 0x0000000014267229 */ /* 0x004fe40000000026 */
[----:B---3--:R-:W-:-:S02]  /*1490*/  DADD R36, R26, R36 ;  /* 0x000000001a247229 */ /* 0x008fc40000000024 */
[----:B----4-:R-:W-:Y:S02]  /*14a0*/  DADD R18, R28, R18 ;  /* 0x000000001c127229 */ /* 0x010fe40000000012 */
[----:B-----5:R-:W-:Y:S02]  /*14b0*/  DADD R16, R16, R24 ;  /* 0x0000000010107229 */ /* 0x020fe40000000018 */
[----:B------:R-:W-:Y:S02]  /*14c0*/  DADD R22, R22, R30 ;  /* 0x0000000016167229 */ /* 0x000fe4000000001e */
[----:B------:R-:W-:Y:S01]  /*14d0*/  DADD R14, R14, R34 ;  /* 0x000000000e0e7229 */ /* 0x000fe20000000022 */
[----:B------:R0:W-:Y:S04]  /*14e0*/  STG.E.64 desc[UR10][R12.64+-0x30], R38 ;  /* 0xffffd0260c007986 */ /* 0x0001e8000c101b0a */
[----:B------:R0:W-:Y:S04]  /*14f0*/  STG.E.64 desc[UR10][R12.64+-0x28], R36 ;  /* 0xffffd8240c007986 */ /* 0x0001e8000c101b0a */
[----:B------:R0:W-:Y:S04]  /*1500*/  STG.E.64 desc[UR10][R12.64], R18 ;  /* 0x000000120c007986 */ /* 0x0001e8000c101b0a */
[----:B------:R0:W-:Y:S04]  /*1510*/  STG.E.64 desc[UR10][R12.64+0x8], R16 ;  /* 0x000008100c007986 */ /* 0x0001e8000c101b0a */
[----:B------:R0:W-:Y:S04]  /*1520*/  STG.E.64 desc[UR10][R12.64+0x30], R22 ;  /* 0x000030160c007986 */ /* 0x0001e8000c101b0a */
[----:B------:R0:W-:Y:S01]  /*1530*/  STG.E.64 desc[UR10][R12.64+0x38], R14 ;  /* 0x0000380e0c007986 */ /* 0x0001e2000c101b0a */
[----:B------:R-:W-:Y:S05]  /*1540*/  BRA.U UP0, `(.L_x_1) ;  /* 0xfffffff500dc7547 */ /* 0x000fea000b83ffff */
[----:B------:R-:W-:Y:S01]  /*1550*/  UIMAD UR6, UR8, 0x180, URZ ;  /* 0x00000180080678a4 */ /* 0x000fe2000f8e02ff */
[----:B0-----:R-:W-:Y:S01]  /*1560*/  IMAD.MOV.U32 R13, RZ, RZ, 0xc ;  /* 0x0000000cff0d7424 */ /* 0x001fe200078e00ff */
[----:B------:R-:W-:Y:S02]  /*1570*/  UISETP.NE.AND UP0, UPT, UR12, URZ, UPT ;  /* 0x000000ff0c00728c */ /* 0x000fe4000bf05270 */
[----:B------:R-:W-:Y:S02]  /*1580*/  UIADD3 UR4, UPT, UPT, UR12, -0x1, URZ ;  /* 0xffffffff0c047890 */ /* 0x000fe4000fffe0ff */
[----:B------:R-:W-:Y:S01]  /*1590*/  IMAD R42, R0, R13, UR6 ;  /* 0x00000006002a7e24 */ /* 0x000fe2000f8e020d */
[----:B------:R-:W0:Y:S01]  /*15a0*/  LDCU.64 UR14, c[0x0][0x390] ;  /* 0x00007200ff0e77ac */ /* 0x000e220008000a00 */
[----:B------:R-:W-:-:S03]  /*15b0*/  USEL UR4, UR4, 0x1f, UP0 ;  /* 0x0000001f04047887 */ /* 0x000fc60008000000 */
[----:B------:R-:W-:-:S03]  /*15c0*/  IADD3 R44, PT, PT, R42, UR9, RZ ;  /* 0x000000092a2c7c10 */ /* 0x000fc6000fffe0ff */
[----:B------:R-:W-:-:S05]  /*15d0*/  MOV R13, UR4 ;  /* 0x00000004000d7c02 */ /* 0x000fca0008000f00 */
[----:B------:R-:W-:-:S04]  /*15e0*/  IMAD R41, R13, 0x3000, R44 ;  /* 0x000030000d297824 */ /* 0x000fc800078e022c */
[----:B------:R-:W-:-:S05]  /*15f0*/  IMAD.WIDE R40, R41, 0x10, R8 ;  /* 0x0000001029287825 */ /* 0x000fca00078e0208 */
[----:B------:R-:W2:Y:S04]  /*1600*/  LDG.E.64 R26, desc[UR10][R40.64] ;  /* 0x0000000a281a7981 */ /* 0x000ea8000c1e1b00 */
[----:B------:R-:W2:Y:S01]  /*1610*/  LDG.E.64 R18, desc[UR10][R40.64+0x90] ;  /* 0x0000900a28127981 */ /* 0x000ea2000c1e1b00 */
[----:B------:R-:W-:Y:S02]  /*1620*/  IMAD.U32 R15, RZ, RZ, UR8 ;  /* 0x00000008ff0f7e24 */ /* 0x000fe4000f8e00ff */
[----:B------:R-:W-:Y:S01]  /*1630*/  IMAD R34, R0, 0x24, RZ ;  /* 0x0000002400227824 */ /* 0x000fe200078e02ff */
[----:B------:R-:W3:Y:S03]  /*1640*/  LDG.E.64 R36, desc[UR10][R40.64+0x8] ;  /* 0x0000080a28247981 */ /* 0x000ee6000c1e1b00 */
[----:B------:R-:W-:Y:S01]  /*1650*/  IMAD R12, R15, 0x480, R34 ;  /* 0x000004800f0c7824 */ /* 0x000fe200078e0222 */
[----:B------:R-:W3:Y:S04]  /*1660*/  LDG.E.64 R24, desc[UR10][R40.64+0x98] ;  /* 0x0000980a28187981 */ /* 0x000ee8000c1e1b00 */
[----:B------:R-:W-:Y:S01]  /*1670*/  IADD3 R12, PT, PT, R12, UR5, RZ ;  /* 0x000000050c0c7c10 */ /* 0x000fe2000fffe0ff */
[----:B------:R-:W4:Y:S04]  /*1680*/  LDG.E.64 R32, desc[UR10][R40.64+0x30] ;  /* 0x0000300a28207981 */ /* 0x000f28000c1e1b00 */
[----:B------:R-:W-:Y:S01]  /*1690*/  IMAD R12, R13, 0x9000, R12 ;  /* 0x000090000d0c7824 */ /* 0x000fe200078e020c */
[----:B------:R-:W4:Y:S04]  /*16a0*/  LDG.E.64 R22, desc[UR10][R40.64+0x60] ;  /* 0x0000600a28167981 */ /* 0x000f28000c1e1b00 */
[----:B------:R-:W-:Y:S01]  /*16b0*/  IADD3 R21, PT, PT, R12, 0x9, RZ ;  /* 0x000000090c157810 */ /* 0x000fe20007ffe0ff */
[----:B------:R-:W5:Y:S04]  /*16c0*/  LDG.E.64 R14, desc[UR10][R40.64+0x38] ;  /* 0x0000380a280e7981 */ /* 0x000f68000c1e1b00 */
[----:B------:R-:W-:Y:S01]  /*16d0*/  IMAD.WIDE R20, R21, 0x10, R10 ;  /* 0x0000001015147825 */ /* 0x000fe200078e020a */
[----:B------:R-:W5:Y:S04]  /*16e0*/  LDG.E.64 R28, desc[UR10][R40.64+0x68] ;  /* 0x0000680a281c7981 */ /* 0x000f68000c1e1b00 */
[----:B------:R-:W5:Y:S04]  /*16f0*/  LDG.E.64 R12, desc[UR10][R20.64+0x8] ;  /* 0x0000080a140c7981 */ /* 0x000f68000c1e1b00 */
[----:B------:R-:W5:Y:S04]  /*1700*/  LDG.E.64 R16, desc[UR10][R40.64+0x10] ;  /* 0x0000100a28107981 */ /* 0x000f68000c1e1b00 */
[----:B------:R-:W5:Y:S04]  /*1710*/  LDG.E.64 R38, desc[UR10][R40.64+0xa0] ;  /* 0x0000a00a28267981 */ /* 0x000f68000c1e1b00 */
[----:B------:R-:W5:Y:S04]  /*1720*/  LDG.E.64 R20, desc[UR10][R20.64] ;  /* 0x0000000a14147981 */ /* 0x000f68000c1e1b00 */
[----:B------:R-:W5:Y:S01]  /*1730*/  LDG.E.64 R30, desc[UR10][R40.64+0xa8] ;  /* 0x0000a80a281e7981 */ /* 0x000f62000c1e1b00 */
[----:B--2---:R-:W-:-:S03]  /*1740*/  DADD R18, R26, -R18 ;  /* 0x000000001a127229 */ /* 0x004fc60000000812 */
[----:B------:R-:W2:Y:S01]  /*1750*/  LDG.E.64 R26, desc[UR10][R40.64+0x18] ;  /* 0x0000180a281a7981 */ /* 0x000ea2000c1e1b00 */
[----:B------:R-:W-:Y:S02]  /*1760*/  UISETP.NE.AND UP0, UPT, UR12, URZ, UPT ;  /* 0x000000ff0c00728c */ /* 0x000fe4000bf05270 */
[----:B------:R-:W-:Y:S01]  /*1770*/  UIADD3 UR4, UPT, UPT, UR12, -0x1, URZ ;  /* 0xffffffff0c047890 */ /* 0x000fe2000fffe0ff */
[----:B---3--:R-:W-:-:S03]  /*1780*/  DADD R24, R36, -R24 ;  /* 0x0000000024187229 */ /* 0x008fc60000000818 */
[----:B------:R-:W-:Y:S01]  /*1790*/  USEL UR4, UR4, 0x1f, UP0 ;  /* 0x0000001f04047887 */ /* 0x000fe20008000000 */
[----:B----4-:R-:W-:Y:S01]  /*17a0*/  DADD R22, R32, R22 ;  /* 0x0000000020167229 */ /* 0x010fe20000000016 */
[----:B------:R-:W-:-:S04]  /*17b0*/  IMAD.U32 R33, RZ, RZ, UR8 ;  /* 0x00000008ff217e24 */ /* 0x000fc8000f8e00ff */
[----:B------:R-:W-:Y:S01]  /*17c0*/  IMAD R34, R33, 0x480, R34 ;  /* 0x0000048021227824 */ /* 0x000fe200078e0222 */
[----:B------:R-:W-:-:S04]  /*17d0*/  MOV R37, UR4 ;  /* 0x0000000400257c02 */ /* 0x000fc80008000f00 */
[----:B------:R-:W1:Y:S01]  /*17e0*/  LDCU UR4, c[0x0][0x390] ;  /* 0x00007200ff0477ac */ /* 0x000e620008000800 */
[----:B-----5:R-:W-:Y:S01]  /*17f0*/  DADD R14, R14, R28 ;  /* 0x000000000e0e7229 */ /* 0x020fe2000000001c */
[----:B------:R-:W-:Y:S01]  /*1800*/  IADD3 R36, PT, PT, R34, UR5, RZ ;  /* 0x0000000522247c10 */ /* 0x000fe2000fffe0ff */
[----:B------:R-:W-:-:S04]  /*1810*/  DMUL R32, R24, R12 ;  /* 0x0000000c18207228 */ /* 0x000fc80000000000 */
[----:B------:R-:W-:Y:S01]  /*1820*/  IMAD R36, R37, 0x9000, R36 ;  /* 0x0000900025247824 */ /* 0x000fe200078e0224 */
[----:B------:R-:W-:-:S03]  /*1830*/  DMUL R34, R18, R12 ;  /* 0x0000000c12227228 */ /* 0x000fc60000000000 */
[----:B------:R-:W-:Y:S01]  /*1840*/  VIADD R37, R36, 0x9 ;  /* 0x0000000924257836 */ /* 0x000fe20000000000 */
[----:B------:R-:W-:Y:S02]  /*1850*/  DFMA R28, R18, R20, R32 ;  /* 0x00000014121c722b */ /* 0x000fe40000000020 */
[C---:B------:R-:W-:Y:S02]  /*1860*/  DMUL R32, R12.reuse, R14 ;  /* 0x0000000e0c207228 */ /* 0x040fe40000000000 */
[----:B------:R-:W-:Y:S01]  /*1870*/  DMUL R18, R12, R22 ;  /* 0x000000160c127228 */ /* 0x000fe20000000000 */
[----:B------:R-:W-:Y:S01]  /*1880*/  IMAD.WIDE R36, R37, 0x10, R10 ;  /* 0x0000001025247825 */ /* 0x000fe200078e020a */
[----:B------:R-:W-:Y:S02]  /*1890*/  DFMA R12, R24, R20, -R34 ;  /* 0x00000014180c722b */ /* 0x000fe40000000822 */
[----:B------:R-:W-:Y:S01]  /*18a0*/  DADD R38, R16, -R38 ;  /* 0x0000000010267229 */ /* 0x000fe20000000826 */
[----:B------:R-:W3:Y:S01]  /*18b0*/  LDG.E.64 R24, desc[UR10][R40.64+0x78] ;  /* 0x0000780a28187981 */ /* 0x000ee2000c1e1b00 */
[----:B------:R-:W-:-:S02]  /*18c0*/  DFMA R22, R20, R22, R32 ;  /* 0x000000161416722b */ /* 0x000fc40000000020 */
[----:B------:R-:W-:Y:S01]  /*18d0*/  DFMA R20, R20, R14, -R18 ;  /* 0x0000000e1414722b */ /* 0x000fe20000000812 */
[----:B------:R-:W4:Y:S04]  /*18e0*/  LDG.E.64 R32, desc[UR10][R40.64+0x40] ;  /* 0x0000400a28207981 */ /* 0x000f28000c1e1b00 */
[----:B------:R-:W4:Y:S04]  /*18f0*/  LDG.E.64 R18, desc[UR10][R40.64+0x70] ;  /* 0x0000700a28127981 */ /* 0x000f28000c1e1b00 */
[----:B------:R-:W5:Y:S04]  /*1900*/  LDG.E.64 R14, desc[UR10][R36.64+0x38] ;  /* 0x0000380a240e7981 */ /* 0x000f68000c1e1b00 */
[----:B------:R-:W3:Y:S01]  /*1910*/  LDG.E.64 R16, desc[UR10][R40.64+0x48] ;  /* 0x0000480a28107981 */ /* 0x000ee2000c1e1b00 */
[----:B--2---:R-:W-:-:S03]  /*1920*/  DADD R30, R26, -R30 ;  /* 0x000000001a1e7229 */ /* 0x004fc6000000081e */
[----:B------:R-:W2:Y:S04]  /*1930*/  LDG.E.64 R34, desc[UR10][R40.64+0xb0] ;  /* 0x0000b00a28227981 */ /* 0x000ea8000c1e1b00 */
[----:B------:R-:W2:Y:S01]  /*1940*/  LDG.E.64 R26, desc[UR10][R36.64+0x30] ;  /* 0x0000300a241a7981 */ /* 0x000ea2000c1e1b00 */
[----:B------:R-:W-:Y:S02]  /*1950*/  DADD R28, RZ, R28 ;  /* 0x00000000ff1c7229 */ /* 0x000fe4000000001c */
[----:B----4-:R-:W-:Y:S02]  /*1960*/  DADD R18, R32, R18 ;  /* 0x0000000020127229 */ /* 0x010fe40000000012 */
[----:B-----5:R-:W-:Y:S02]  /*1970*/  DMUL R32, R30, R14 ;  /* 0x0000000e1e207228 */ /* 0x020fe40000000000 */
[----:B---3--:R-:W-:-:S08]  /*1980*/  DADD R24, R16, R24 ;  /* 0x0000000010187229 */ /* 0x008fd00000000018 */
[----:B------:R-:W-:Y:S02]  /*1990*/  DMUL R16, R14, R24 ;  /* 0x000000180e107228 */ /* 0x000fe40000000000 */
[C---:B--2---:R-:W-:Y:S02]  /*19a0*/  DFMA R32, R38.reuse, R26, R32 ;  /* 0x0000001a2620722b */ /* 0x044fe40000000020 */
[----:B------:R-:W-:Y:S02]  /*19b0*/  DMUL R38, R38, R14 ;  /* 0x0000000e26267228 */ /* 0x000fe40000000000 */
[-C--:B------:R-:W-:Y:S02]  /*19c0*/  DMUL R14, R14, R18.reuse ;  /* 0x000000120e0e7228 */ /* 0x080fe40000000000 */
[----:B------:R-:W-:Y:S02]  /*19d0*/  DFMA R18, R26, R18, R16 ;  /* 0x000000121a12722b */ /* 0x000fe40000000010 */
[----:B------:R-:W2:Y:S02]  /*19e0*/  LDG.E.64 R16, desc[UR10][R40.64+0xb8] ;  /* 0x0000b80a28107981 */ /* 0x000ea4000c1e1b00 */
[----:B------:R-:W-:-:S02]  /*19f0*/  DFMA R38, R30, R26, -R38 ;  /* 0x0000001a1e26722b */ /* 0x000fc40000000826 */
[----:B------:R-:W2:Y:S01]  /*1a00*/  LDG.E.64 R30, desc[UR10][R40.64+0x28] ;  /* 0x0000280a281e7981 */ /* 0x000ea2000c1e1b00 */
[----:B------:R-:W-:-:S03]  /*1a10*/  DFMA R24, R26, R24, -R14 ;  /* 0x000000181a18722b */ /* 0x000fc6000000080e */
[----:B------:R-:W3:Y:S04]  /*1a20*/  LDG.E.64 R14, desc[UR10][R40.64+0x20] ;  /* 0x0000200a280e7981 */ /* 0x000ee8000c1e1b00 */
[----:B------:R-:W4:Y:S01]  /*1a30*/  LDG.E.64 R26, desc[UR10][R36.64+0x68] ;  /* 0x0000680a241a7981 */ /* 0x000f22000c1e1b00 */
[----:B------:R-:W-:-:S03]  /*1a40*/  DADD R32, R28, R32 ;  /* 0x000000001c207229 */ /* 0x000fc60000000020 */
[----:B------:R-:W5:Y:S01]  /*1a50*/  LDG.E.64 R28, desc[UR10][R36.64+0x60] ;  /* 0x0000600a241c7981 */ /* 0x000f62000c1e1b00 */
[----:B------:R-:W-:-:S08]  /*1a60*/  DADD R12, RZ, R12 ;  /* 0x00000000ff0c7229 */ /* 0x000fd0000000000c */
[----:B------:R-:W-:Y:S01]  /*1a70*/  DADD R38, R12, R38 ;  /* 0x000000000c267229 */ /* 0x000fe20000000026 */
[----:B------:R-:W5:Y:S04]  /*1a80*/  LDG.E.64 R36, desc[UR10][R6.64] ;  /* 0x0000000a06247981 */ /* 0x000f68000c1e1b00 */
[----:B------:R-:W5:Y:S01]  /*1a90*/  LDG.E.64 R12, desc[UR10][R40.64+0x58] ;  /* 0x0000580a280c7981 */ /* 0x000f62000c1e1b00 */
[----:B--2---:R-:W-:-:S03]  /*1aa0*/  DADD R16, R30, -R16 ;  /* 0x000000001e107229 */ /* 0x004fc60000000810 */
[----:B------:R-:W2:Y:S01]  /*1ab0*/  LDG.E.64 R30, desc[UR10][R40.64+0x88] ;  /* 0x0000880a281e7981 */ /* 0x000ea2000c1e1b00 */
[----:B---3--:R-:W-:-:S04]  /*1ac0*/  DADD R34, R14, -R34 ;  /* 0x000000000e227229 */ /* 0x008fc80000000822 */
[----:B----4-:R-:W-:-:S08]  /*1ad0*/  DMUL R14, R16, R26 ;  /* 0x0000001a100e7228 */ /* 0x010fd00000000000 */
[C---:B-----5:R-:W-:Y:S02]  /*1ae0*/  DFMA R14, R34.reuse, R28, R14 ;  /* 0x0000001c220e722b */ /* 0x060fe4000000000e */
[----:B------:R-:W-:-:S08]  /*1af0*/  DMUL R34, R34, R26 ;  /* 0x0000001a22227228 */ /* 0x000fd00000000000 */
[----:B------:R-:W-:Y:S02]  /*1b00*/  DFMA R16, R16, R28, -R34 ;  /* 0x0000001c1010722b */ /* 0x000fe40000000822 */
[----:B------:R-:W-:Y:S01]  /*1b10*/  DADD R14, R32, R14 ;  /* 0x00000000200e7229 */ /* 0x000fe2000000000e */
[----:B------:R-:W3:Y:S04]  /*1b20*/  LDG.E.64 R34, desc[UR10][R40.64+0x80] ;  /* 0x0000800a28227981 */ /* 0x000ee8000c1e1b00 */
[----:B------:R4:W3:Y:S01]  /*1b30*/  LDG.E.64 R32, desc[UR10][R40.64+0x50] ;  /* 0x0000500a28207981 */ /* 0x0008e2000c1e1b00 */
[----:B------:R-:W-:-:S03]  /*1b40*/  DADD R16, R38, R16 ;  /* 0x0000000026107229 */ /* 0x000fc60000000010 */
[----:B------:R-:W5:Y:S01]  /*1b50*/  LDG.E.64 R38, desc[UR10][R6.64+0x8] ;  /* 0x0000080a06267981 */ /* 0x000f62000c1e1b00 */
[----:B------:R-:W-:Y:S01]  /*1b60*/  MOV R43, 0xc ;  /* 0x0000000c002b7802 */ /* 0x000fe20000000f00 */
[----:B----4-:R-:W-:Y:S01]  /*1b70*/  IMAD.U32 R41, RZ, RZ, UR12 ;  /* 0x0000000cff297e24 */ /* 0x010fe2000f8e00ff */
[----:B------:R-:W-:-:S07]  /*1b80*/  DADD R36, R14, R36 ;  /* 0x000000000e247229 */ /* 0x000fce0000000024 */
[----:B------:R4:W-:Y:S01]  /*1b90*/  STG.E.64 desc[UR10][R6.64], R36 ;  /* 0x0000002406007986 */ /* 0x0009e2000c101b0a */
[----:B--2---:R-:W-:Y:S01]  /*1ba0*/  DADD R30, R12, R30 ;  /* 0x000000000c1e7229 */ /* 0x004fe2000000001e */
[----:B------:R-:W-:Y:S01]  /*1bb0*/  MOV R13, UR12 ;  /* 0x0000000c000d7c02 */ /* 0x000fe20008000f00 */
[----:B------:R-:W-:-:S04]  /*1bc0*/  IMAD R12, R0, R43, UR6 ;  /* 0x00000006000c7e24 */ /* 0x000fc8000f8e022b */
[----:B------:R-:W-:Y:S02]  /*1bd0*/  IMAD R13, R13, 0x3000, R42 ;  /* 0x000030000d0d7824 */ /* 0x000fe400078e022a */
[----:B------:R-:W-:-:S03]  /*1be0*/  IMAD R12, R41, 0x3000, R12 ;  /* 0x00003000290c7824 */ /* 0x000fc600078e020c */
[----:B------:R-:W-:Y:S02]  /*1bf0*/  IADD3 R13, P0, PT, R13, UR9, RZ ;  /* 0x000000090d0d7c10 */ /* 0x000fe4000ff1e0ff */
[----:B------:R-:W-:Y:S02]  /*1c00*/  IADD3 R12, PT, PT, R12, UR9, RZ ;  /* 0x000000090c0c7c10 */ /* 0x000fe4000fffe0ff */
[C---:B0-----:R-:W-:Y:S02]  /*1c10*/  LEA RZ, P1, R13.reuse, UR14, 0x4 ;  /* 0x0000000e0dff7c11 */ /* 0x041fe4000f8220ff */
[----:B------:R-:W-:Y:S02]  /*1c20*/  IADD3.X R40, PT, PT, RZ, RZ, RZ, P0, !PT ;  /* 0x000000ffff287210 */ /* 0x000fe400007fe4ff */
[----:B-1----:R-:W-:Y:S02]  /*1c30*/  LEA R12, R12, UR4, 0x4 ;  /* 0x000000040c0c7c11 */ /* 0x002fe4000f8e20ff */
[----:B------:R-:W-:Y:S01]  /*1c40*/  LEA.HI.X R13, R13, UR15, R40, 0x4, P1 ;  /* 0x0000000f0d0d7c11 */ /* 0x000fe200088f2428 */
[----:B---3--:R-:W-:-:S02]  /*1c50*/  DADD R32, R32, R34 ;  /* 0x0000000020207229 */ /* 0x008fc40000000022 */
[----:B------:R-:W-:Y:S02]  /*1c60*/  DMUL R34, R26, R30 ;  /* 0x0000001e1a227228 */ /* 0x000fe40000000000 */
[----:B-----5:R-:W-:-:S04]  /*1c70*/  DADD R38, R16, R38 ;  /* 0x0000000010267229 */ /* 0x020fc80000000026 */
[-C--:B------:R-:W-:Y:S02]  /*1c80*/  DMUL R26, R26, R32.reuse ;  /* 0x000000201a1a7228 */ /* 0x080fe40000000000 */
[C---:B------:R-:W-:Y:S01]  /*1c90*/  DFMA R34, R28.reuse, R32, R34 ;  /* 0x000000201c22722b */ /* 0x040fe20000000022 */
[----:B------:R-:W-:Y:S04]  /*1ca0*/  STG.E.64 desc[UR10][R6.64+0x8], R38 ;  /* 0x0000082606007986 */ /* 0x000fe8000c101b0a */
[----:B------:R-:W2:Y:S04]  /*1cb0*/  LDG.E.64 R40, desc[UR10][R12.64+0x30] ;  /* 0x0000300a0c287981 */ /* 0x000ea8000c1e1b00 */
[----:B------:R-:W3:Y:S01]  /*1cc0*/  LDG.E.64 R32, desc[UR10][R12.64+0x60] ;  /* 0x0000600a0c207981 */ /* 0x000ee2000c1e1b00 */
[----:B----4-:R-:W-:-:S03]  /*1cd0*/  DFMA R36, R28, R30, -R26 ;  /* 0x0000001e1c24722b */ /* 0x010fc6000000081a */
[----:B------:R-:W4:Y:S04]  /*1ce0*/  LDG.E.64 R42, desc[UR10][R12.64+0x38] ;  /* 0x0000380a0c2a7981 */ /* 0x000f28000c1e1b00 */
[----:B------:R-:W5:Y:S04]  /*1cf0*/  LDG.E.64 R30, desc[UR10][R12.64+0x68] ;  /* 0x0000680a0c1e7981 */ /* 0x000f68000c1e1b00 */
[----:B------:R-:W5:Y:S04]  /*1d00*/  LDG.E.64 R26, desc[UR10][R12.64+0x90] ;  /* 0x0000900a0c1a7981 */ /* 0x000f68000c1e1b00 */
[----:B------:R-:W5:Y:S01]  /*1d10*/  LDG.E.64 R28, desc[UR10][R12.64+0x98] ;  /* 0x0000980a0c1c7981 */ /* 0x000f62000c1e1b00 */
[----:B------:R-:W-:-:S02]  /*1d20*/  DADD R22, RZ, R22 ;  /* 0x00000000ff167229 */ /* 0x000fc40000000016 */
[----:B------:R-:W-:-:S06]  /*1d30*/  DADD R20, RZ, R20 ;  /* 0x00000000ff147229 */ /* 0x000fcc0000000014 */
[----:B------:R-:W-:Y:S01]  /*1d40*/  DADD R18, R22, R18 ;  /* 0x0000000016127229 */ /* 0x000fe20000000012 */
[----:B------:R-:W-:Y:S01]  /*1d50*/  UISETP.NE.AND UP0, UPT, UR12, URZ, UPT ;  /* 0x000000ff0c00728c */ /* 0x000fe2000bf05270 */
[----:B------:R-:W-:Y:S01]  /*1d60*/  DADD R20, R20, R24 ;  /* 0x0000000014147229 */ /* 0x000fe20000000018 */
[----:B------:R-:W-:Y:S01]  /*1d70*/  UIADD3 UR4, UPT, UPT, UR12, -0x1, URZ ;  /* 0xffffffff0c047890 */ /* 0x000fe2000fffe0ff */
[----:B------:R-:W-:Y:S02]  /*1d80*/  IMAD.U32 R23, RZ, RZ, UR8 ;  /* 0x00000008ff177e24 */ /* 0x000fe4000f8e00ff */
[----:B------:R-:W-:Y:S02]  /*1d90*/  IMAD R0, R0, 0x24, RZ ;  /* 0x0000002400007824 */ /* 0x000fe400078e02ff */
[----:B------:R-:W-:Y:S01]  /*1da0*/  DADD R18, R18, R34 ;  /* 0x0000000012127229 */ /* 0x000fe20000000022 */
[----:B------:R-:W-:Y:S01]  /*1db0*/  USEL UR4, UR4, 0x1f, UP0 ;  /* 0x0000001f04047887 */ /* 0x000fe20008000000 */
[----:B------:R-:W-:Y:S01]  /*1dc0*/  IMAD R0, R23, 0x480, R0 ;  /* 0x0000048017007824 */ /* 0x000fe200078e0200 */
[----:B------:R-:W-:-:S04]  /*1dd0*/  DADD R20, R20, R36 ;  /* 0x0000000014147229 */ /* 0x000fc80000000024 */
[----:B------:R-:W-:Y:S01]  /*1de0*/  MOV R37, UR4 ;  /* 0x0000000400257c02 */ /* 0x000fe20008000f00 */
[C---:B--2---:R-:W-:Y:S02]  /*1df0*/  DADD R40, R18.reuse, R40 ;  /* 0x0000000012287229 */ /* 0x044fe40000000028 */
[----:B---3--:R-:W-:Y:S01]  /*1e00*/  DADD R32, R18, R32 ;  /* 0x0000000012207229 */ /* 0x008fe20000000020 */
[----:B------:R-:W-:Y:S01]  /*1e10*/  IADD3 R18, PT, PT, R0, UR5, RZ ;  /* 0x0000000500127c10 */ /* 0x000fe2000fffe0ff */
[----:B----4-:R-:W-:-:S04]  /*1e20*/  DADD R42, R20, R42 ;  /* 0x00000000142a7229 */ /* 0x010fc8000000002a */
[C---:B------:R-:W-:Y:S01]  /*1e30*/  IMAD R18, R37.reuse, 0x9000, R18 ;  /* 0x0000900025127824 */ /* 0x040fe200078e0212 */
[----:B-----5:R-:W-:Y:S01]  /*1e40*/  DADD R30, R20, R30 ;  /* 0x00000000141e7229 */ /* 0x020fe2000000001e */
[----:B------:R-:W-:Y:S01]  /*1e50*/  IMAD R37, R37, 0x3000, R44 ;  /* 0x0000300025257824 */ /* 0x000fe200078e022c */
[----:B------:R-:W-:-:S03]  /*1e60*/  DADD R14, -R14, R26 ;  /* 0x000000000e0e7229 */ /* 0x000fc6000000011a */
[----:B------:R-:W-:Y:S01]  /*1e70*/  IMAD.WIDE R36, R37, 0x10, R8 ;  /* 0x0000001025247825 */ /* 0x000fe200078e0208 */
[----:B------:R-:W-:Y:S01]  /*1e80*/  DADD R16, -R16, R28 ;  /* 0x0000000010107229 */ /* 0x000fe2000000011c */
[----:B------:R0:W-:Y:S02]  /*1e90*/  STG.E.64 desc[UR10][R12.64+0x30], R40 ;  /* 0x000030280c007986 */ /* 0x0001e4000c101b0a */
[----:B------:R-:W-:Y:S02]  /*1ea0*/  VIADD R19, R18, 0x9 ;  /* 0x0000000912137836 */ /* 0x000fe40000000000 */
[----:B------:R-:W-:Y:S04]  /*1eb0*/  STG.E.64 desc[UR10][R12.64+0x60], R32 ;  /* 0x000060200c007986 */ /* 0x000fe8000c101b0a */
[----:B------:R-:W-:Y:S04]  /*1ec0*/  STG.E.64 desc[UR10][R12.64+0x38], R42 ;  /* 0x0000382a0c007986 */ /* 0x000fe8000c101b0a */
[----:B------:R-:W-:Y:S04]  /*1ed0*/  STG.E.64 desc[UR10][R12.64+0x68], R30 ;  /* 0x0000681e0c007986 */ /* 0x000fe8000c101b0a */
[----:B------:R1:W-:Y:S04]  /*1ee0*/  STG.E.64 desc[UR10][R12.64+0x90], R14 ;  /* 0x0000900e0c007986 */ /* 0x0003e8000c101b0a */
[----:B------:R2:W-:Y:S01]  /*1ef0*/  STG.E.64 desc[UR10][R12.64+0x98], R16 ;  /* 0x000098100c007986 */ /* 0x0005e2000c101b0a */
[----:B0-----:R-:W-:-:S03]  /*1f00*/  IMAD.WIDE R40, R19, 0x10, R10 ;  /* 0x0000001013287825 */ /* 0x001fc600078e020a */
[----:B------:R-:W3:Y:S04]  /*1f10*/  LDG.E.64 R26, desc[UR10][R36.64] ;  /* 0x0000000a241a7981 */ /* 0x000ee8000c1e1b00 */
[----:B------:R-:W3:Y:S04]  /*1f20*/  LDG.E.64 R22, desc[UR10][R36.64+0x90] ;  /* 0x0000900a24167981 */ /* 0x000ee8000c1e1b00 */
[----:B------:R-:W4:Y:S04]  /*1f30*/  LDG.E.64 R38, desc[UR10][R36.64+0x8] ;  /* 0x0000080a24267981 */ /* 0x000f28000c1e1b00 */
[----:B------:R-:W4:Y:S04]  /*1f40*/  LDG.E.64 R24, desc[UR10][R36.64+0x98] ;  /* 0x0000980a24187981 */ /* 0x000f28000c1e1b00 */
[----:B------:R-:W5:Y:S04]  /*1f50*/  LDG.E.64 R18, desc[UR10][R40.64+0x18] ;  /* 0x0000180a28127981 */ /* 0x000f68000c1e1b00 */
[----:B------:R-:W5:Y:S04]  /*1f60*/  LDG.E.64 R28, desc[UR10][R36.64+0x38] ;  /* 0x0000380a241c7981 */ /* 0x000f68000c1e1b00 */
[----:B------:R-:W5:Y:S04]  /*1f70*/  LDG.E.64 R20, desc[UR10][R36.64+0x68] ;  /* 0x0000680a24147981 */ /* 0x000f68000c1e1b00 */
[----:B-1----:R-:W5:Y:S04]  /*1f80*/  LDG.E.64 R14, desc[UR10][R36.64+0x30] ;  /* 0x0000300a240e7981 */ /* 0x002f68000c1e1b00 */
[----:B--2---:R-:W2:Y:S04]  /*1f90*/  LDG.E.64 R16, desc[UR10][R36.64+0x60] ;  /* 0x0000600a24107981 */ /* 0x004ea8000c1e1b00 */
[----:B------:R-:W2:Y:S01]  /*1fa0*/  LDG.E.64 R30, desc[UR10][R40.64+0x10] ;  /* 0x0000100a281e7981 */ /* 0x000ea2000c1e1b00 */
[----:B---3--:R-:W-:-:S03]  /*1fb0*/  DADD R26, R26, -R22 ;  /* 0x000000001a1a7229 */ /* 0x008fc60000000816 */
[----:B------:R-:W3:Y:S01]  /*1fc0*/  LDG.E.64 R22, desc[UR10][R36.64+0x18] ;  /* 0x0000180a24167981 */ /* 0x000ee2000c1e1b00 */
[----:B----4-:R-:W-:-:S04]  /*1fd0*/  DADD R38, R38, -R24 ;  /* 0x0000000026267229 */ /* 0x010fc80000000818 */
[----:B-----5:R-:W-:-:S04]  /*1fe0*/  DMUL R24, R26, R18 ;  /* 0x000000121a187228 */ /* 0x020fc80000000000 */
[----:B------:R-:W-:Y:S02]  /*1ff0*/  DMUL R32, R38, R18 ;  /* 0x0000001226207228 */ /* 0x000fe40000000000 */
[----:B------:R-:W-:Y:S01]  /*2000*/  DADD R28, R28, R20 ;  /* 0x000000001c1c7229 */ /* 0x000fe20000000014 */
[----:B------:R-:W3:Y:S01]  /*2010*/  LDG.E.64 R20, desc[UR10][R36.64+0xa8] ;  /* 0x0000a80a24147981 */ /* 0x000ee2000c1e1b00 */
[----:B--2---:R-:W-:-:S06]  /*2020*/  DADD R16, R14, R16 ;  /* 0x000000000e107229 */ /* 0x004fcc0000000010 */
[----:B------:R-:W-:Y:S01]  /*2030*/  DMUL R42, R18, R28 ;  /* 0x0000001c122a7228 */ /* 0x000fe20000000000 */
[----:B------:R-:W2:Y:S01]  /*2040*/  LDG.E.64 R14, desc[UR10][R40.64+0x48] ;  /* 0x0000480a280e7981 */ /* 0x000ea2000c1e1b00 */
[-C--:B------:R-:W-:Y:S02]  /*2050*/  DFMA R32, R26, R30.reuse, R32 ;  /* 0x0000001e1a20722b */ /* 0x080fe40000000020 */
[----:B------:R-:W-:Y:S01]  /*2060*/  DFMA R38, R38, R30, -R24 ;  /* 0x0000001e2626722b */ /* 0x000fe20000000818 */
[----:B------:R-:W4:Y:S04]  /*2070*/  LDG.E.64 R26, desc[UR10][R36.64+0x10] ;  /* 0x0000100a241a7981 */ /* 0x000f28000c1e1b00 */
[----:B------:R-:W4:Y:S01]  /*2080*/  LDG.E.64 R24, desc[UR10][R36.64+0xa0] ;  /* 0x0000a00a24187981 */ /* 0x000f22000c1e1b00 */
[----:B------:R-:W-:-:S02]  /*2090*/  DMUL R18, R18, R16 ;  /* 0x0000001012127228 */ /* 0x000fc40000000000 */
[C---:B------:R-:W-:Y:S01]  /*20a0*/  DFMA R42, R30.reuse, R16, R42 ;  /* 0x000000101e2a722b */ /* 0x040fe2000000002a */
[----:B------:R-:W5:Y:S05]  /*20b0*/  LDG.E.64 R16, desc[UR10][R40.64+0x40] ;  /* 0x0000400a28107981 */ /* 0x000f6a000c1e1b00 */
[----:B------:R-:W-:Y:S01]  /*20c0*/  DFMA R18, R30, R28, -R18 ;  /* 0x0000001c1e12722b */ /* 0x000fe20000000812 */
[----:B------:R-:W5:Y:S04]  /*20d0*/  LDG.E.64 R30, desc[UR10][R36.64+0x28] ;  /* 0x0000280a241e7981 */ /* 0x000f68000c1e1b00 */
[----:B------:R-:W5:Y:S01]  /*20e0*/  LDG.E.64 R28, desc[UR10][R36.64+0xb8] ;  /* 0x0000b80a241c7981 */ /* 0x000f62000c1e1b00 */
[----:B------:R-:W-:-:S02]  /*20f0*/  DADD R32, RZ, R32 ;  /* 0x00000000ff207229 */ /* 0x000fc40000000020 */
[----:B------:R-:W-:Y:S02]  /*2100*/  DADD R38, RZ, R38 ;  /* 0x00000000ff267229 */ /* 0x000fe40000000026 */
[----:B---3--:R-:W-:Y:S01]  /*2110*/  DADD R20, R22, -R20 ;  /* 0x0000000016147229 */ /* 0x008fe20000000814 */
[----:B------:R-:W3:Y:S07]  /*2120*/  LDG.E.64 R22, desc[UR10][R40.64+0x70] ;  /* 0x0000700a28167981 */ /* 0x000eee000c1e1b00 */
[----:B--2---:R-:W-:-:S02]  /*2130*/  DMUL R34, R20, R14 ;  /* 0x0000000e14227228 */ /* 0x004fc40000000000 */
[----:B----4-:R-:W-:Y:S01]  /*2140*/  DADD R26, R26, -R24 ;  /* 0x000000001a1a7229 */ /* 0x010fe20000000818 */
[----:B------:R-:W2:Y:S07]  /*2150*/  LDG.E.64 R24, desc[UR10][R36.64+0x20] ;  /* 0x0000200a24187981 */ /* 0x000eae000c1e1b00 */
[C---:B-----5:R-:W-:Y:S02]  /*2160*/  DFMA R34, R26.reuse, R16, R34 ;  /* 0x000000101a22722b */ /* 0x060fe40000000022 */
[----:B------:R-:W-:-:S06]  /*2170*/  DMUL R26, R26, R14 ;  /* 0x0000000e1a1a7228 */ /* 0x000fcc0000000000 */
[----:B------:R-:W-:Y:S02]  /*2180*/  DADD R34, R32, R34 ;  /* 0x0000000020227229 */ /* 0x000fe40000000022 */
[----:B------:R-:W-:Y:S01]  /*2190*/  DFMA R26, R20, R16, -R26 ;  /* 0x00000010141a722b */ /* 0x000fe2000000081a */
[----:B------:R-:W2:Y:S04]  /*21a0*/  LDG.E.64 R32, desc[UR10][R36.64+0xb0] ;  /* 0x0000b00a24207981 */ /* 0x000ea8000c1e1b00 */
[----:B------:R-:W4:Y:S03]  /*21b0*/  LDG.E.64 R20, desc[UR10][R40.64+0x78] ;  /* 0x0000780a28147981 */ /* 0x000f26000c1e1b00 */
[----:B------:R-:W-:-:S02]  /*21c0*/  DADD R26, R38, R26 ;  /* 0x00000000261a7229 */ /* 0x000fc4000000001a */
[----:B------:R-:W-:Y:S01]  /*21d0*/  DADD R38, R30, -R28 ;  /* 0x000000001e267229 */ /* 0x000fe2000000081c */
[----:B------:R-:W5:Y:S04]  /*21e0*/  LDG.E.64 R28, desc[UR10][R36.64+0x40] ;  /* 0x0000400a241c7981 */ /* 0x000f68000c1e1b00 */
[----:B------:R-:W5:Y:S04]  /*21f0*/  LDG.E.64 R30, desc[UR10][R36.64+0x70] ;  /* 0x0000700a241e7981 */ /* 0x000f68000c1e1b00 */
[----:B------:R-:W5:Y:S01]  /*2200*/  LDG.E.64 R40, desc[UR10][R6.64+0x18] ;  /* 0x0000180a06287981 */ /* 0x000f62000c1e1b00 */
[----:B--2---:R-:W-:-:S02]  /*2210*/  DADD R32, R24, -R32 ;  /* 0x0000000018207229 */ /* 0x004fc40000000820 */
[----:B----4-:R-:W-:-:S08]  /*2220*/  DMUL R24, R38, R20 ;  /* 0x0000001426187228 */ /* 0x010fd00000000000 */
[C---:B---3--:R-:W-:Y:S02]  /*2230*/  DFMA R24, R32.reuse, R22, R24 ;  /* 0x000000162018722b */ /* 0x048fe40000000018 */
[----:B------:R-:W-:-:S08]  /*2240*/  DMUL R32, R32, R20 ;  /* 0x0000001420207228 */ /* 0x000fd00000000000 */
[----:B------:R-:W-:Y:S02]  /*2250*/  DFMA R38, R38, R22, -R32 ;  /* 0x000000162626722b */ /* 0x000fe40000000820 */
[----:B-----5:R-:W-:Y:S01]  /*2260*/  DADD R28, R28, R30 ;  /* 0x000000001c1c7229 */ /* 0x020fe2000000001e */
[----:B------:R-:W2:Y:S04]  /*2270*/  LDG.E.64 R32, desc[UR10][R36.64+0x80] ;  /* 0x0000800a24207981 */ /* 0x000ea8000c1e1b00 */
[----:B------:R-:W3:Y:S01]  /*2280*/  LDG.E.64 R30, desc[UR10][R36.64+0x78] ;  /* 0x0000780a241e7981 */ /* 0x000ee2000c1e1b00 */
[----:B------:R-:W-:-:S03]  /*2290*/  DADD R26, R26, R38 ;  /* 0x000000001a1a7229 */ /* 0x000fc60000000026 */
[----:B------:R-:W3:Y:S01]  /*22a0*/  LDG.E.64 R38, desc[UR10][R36.64+0x48] ;  /* 0x0000480a24267981 */ /* 0x000ee2000c1e1b00 */
[----:B------:R-:W-:-:S03]  /*22b0*/  DADD R24, R34, R24 ;  /* 0x0000000022187229 */ /* 0x000fc60000000018 */
[----:B------:R-:W2:Y:S01]  /*22c0*/  LDG.E.64 R34, desc[UR10][R36.64+0x50] ;  /* 0x0000500a24227981 */ /* 0x000ea2000c1e1b00 */
[----:B---3--:R-:W-:-:S03]  /*22d0*/  DADD R30, R38, R30 ;  /* 0x00000000261e7229 */ /* 0x008fc6000000001e */
[----:B------:R-:W3:Y:S01]  /*22e0*/  LDG.E.64 R38, desc[UR10][R6.64+0x10] ;  /* 0x0000100a06267981 */ /* 0x000ee2000c1e1b00 */
[----:B--2---:R-:W-:-:S03]  /*22f0*/  DADD R32, R34, R32 ;  /* 0x0000000022207229 */ /* 0x004fc60000000020 */
[----:B------:R-:W2:Y:S04]  /*2300*/  LDG.E.64 R34, desc[UR10][R36.64+0x58] ;  /* 0x0000580a24227981 */ /* 0x000ea8000c1e1b00 */
[----:B------:R-:W2:Y:S01]  /*2310*/  LDG.E.64 R36, desc[UR10][R36.64+0x88] ;  /* 0x0000880a24247981 */ /* 0x000ea2000c1e1b00 */
[----:B------:R-:W-:-:S07]  /*2320*/  DADD R40, R26, R40 ;  /* 0x000000001a287229 */ /* 0x000fce0000000028 */
[----:B------:R-:W-:Y:S01]  /*2330*/  STG.E.64 desc[UR10][R6.64+0x18], R40 ;  /* 0x0000182806007986 */ /* 0x000fe2000c101b0a */
[----:B---3--:R-:W-:-:S07]  /*2340*/  DADD R38, R24, R38 ;  /* 0x0000000018267229 */ /* 0x008fce0000000026 */
[----:B------:R0:W-:Y:S01]  /*2350*/  STG.E.64 desc[UR10][R6.64+0x10], R38 ;  /* 0x0000102606007986 */ /* 0x0001e2000c101b0a */
[----:B--2---:R-:W-:-:S03]  /*2360*/  DADD R34, R34, R36 ;  /* 0x0000000022227229 */ /* 0x004fc60000000024 */
[----:B------:R-:W2:Y:S01]  /*2370*/  LDG.E.64 R36, desc[UR10][R12.64+0xa8] ;  /* 0x0000a80a0c247981 */ /* 0x000ea2000c1e1b00 */
[C---:B0-----:R-:W-:Y:S02]  /*2380*/  DMUL R38, R14.reuse, R30 ;  /* 0x0000001e0e267228 */ /* 0x041fe40000000000 */
[----:B------:R-:W-:-:S06]  /*2390*/  DMUL R14, R14, R28 ;  /* 0x0000001c0e0e7228 */ /* 0x000fcc0000000000 */
[C---:B------:R-:W-:Y:S02]  /*23a0*/  DFMA R28, R16.reuse, R28, R38 ;  /* 0x0000001c101c722b */ /* 0x040fe40000000026 */
[----:B------:R-:W-:Y:S02]  /*23b0*/  DFMA R14, R16, R30, -R14 ;  /* 0x0000001e100e722b */ /* 0x000fe4000000080e */
[C---:B------:R-:W-:Y:S01]  /*23c0*/  DMUL R16, R20.reuse, R34 ;  /* 0x0000002214107228 */ /* 0x040fe20000000000 */
[----:B------:R-:W3:Y:S01]  /*23d0*/  LDG.E.64 R30, desc[UR10][R12.64+0x40] ;  /* 0x0000400a0c1e7981 */ /* 0x000ee2000c1e1b00 */
[----:B------:R-:W-:-:S06]  /*23e0*/  DMUL R20, R20, R32 ;  /* 0x0000002014147228 */ /* 0x000fcc0000000000 */
[C---:B------:R-:W-:Y:S02]  /*23f0*/  DFMA R32, R22.reuse, R32, R16 ;  /* 0x000000201620722b */ /* 0x040fe40000000010 */
[----:B------:R-:W-:Y:S01]  /*2400*/  DFMA R38, R22, R34, -R20 ;  /* 0x000000221626722b */ /* 0x000fe20000000814 */
[----:B------:R-:W4:Y:S04]  /*2410*/  LDG.E.64 R16, desc[UR10][R12.64+0x70] ;  /* 0x0000700a0c107981 */ /* 0x000f28000c1e1b00 */
[----:B------:R-:W5:Y:S04]  /*2420*/  LDG.E.64 R20, desc[UR10][R12.64+0x48] ;  /* 0x0000480a0c147981 */ /* 0x000f68000c1e1b00 */
[----:B------:R-:W5:Y:S04]  /*2430*/  LDG.E.64 R22, desc[UR10][R12.64+0x78] ;  /* 0x0000780a0c167981 */ /* 0x000f68000c1e1b00 */
[----:B------:R-:W5:Y:S01]  /*2440*/  LDG.E.64 R34, desc[UR10][R12.64+0xa0] ;  /* 0x0000a00a0c227981 */ /* 0x000f62000c1e1b00 */
[----:B------:R-:W-:-:S02]  /*2450*/  DADD R42, RZ, R42 ;  /* 0x00000000ff2a7229 */ /* 0x000fc4000000002a */
[----:B------:R-:W-:Y:S01]  /*2460*/  DADD R18, RZ, R18 ;  /* 0x00000000ff127229 */ /* 0x000fe20000000012 */
[----:B------:R-:W-:Y:S02]  /*2470*/  UISETP.NE.AND UP0, UPT, UR12, URZ, UPT ;  /* 0x000000ff0c00728c */ /* 0x000fe4000bf05270 */
[----:B------:R-:W-:-:S03]  /*2480*/  UIADD3 UR4, UPT, UPT, UR12, -0x1, URZ ;  /* 0xffffffff0c047890 */ /* 0x000fc6000fffe0ff */
[----:B------:R-:W-:Y:S02]  /*2490*/  DADD R28, R42, R28 ;  /* 0x000000002a1c7229 */ /* 0x000fe4000000001c */
[----:B------:R-:W-:Y:S01]  /*24a0*/  DADD R14, R18, R14 ;  /* 0x00000000120e7229 */ /* 0x000fe2000000000e */
[----:B------:R-:W-:Y:S01]  /*24b0*/  USEL UR4, UR4, 0x1f, UP0 ;  /* 0x0000001f04047887 */ /* 0x000fe20008000000 */
[----:B------:R-:W-:-:S04]  /*24c0*/  IADD3 R6, PT, PT, R0, UR5, RZ ;  /* 0x0000000500067c10 */ /* 0x000fc8000fffe0ff */
[----:B------:R-:W-:Y:S02]  /*24d0*/  DADD R28, R28, R32 ;  /* 0x000000001c1c7229 */ /* 0x000fe40000000020 */
[----:B------:R-:W-:Y:S01]  /*24e0*/  DADD R38, R14, R38 ;  /* 0x000000000e267229 */ /* 0x000fe20000000026 */
[----:B------:R-:W-:-:S05]  /*24f0*/  MOV R15, UR4 ;  /* 0x00000004000f7c02 */ /* 0x000fca0008000f00 */
[C---:B------:R-:W-:Y:S02]  /*2500*/  IMAD R6, R15.reuse, 0x9000, R6 ;  /* 0x000090000f067824 */ /* 0x040fe400078e0206 */
[----:B------:R-:W-:-:S04]  /*2510*/  IMAD R15, R15, 0x3000, R44 ;  /* 0x000030000f0f7824 */ /* 0x000fc800078e022c */
[----:B------:R-:W-:-:S04]  /*2520*/  IMAD.WIDE R14, R15, 0x10, R8 ;  /* 0x000000100f0e7825 */ /* 0x000fc800078e0208 */
[----:B------:R-:W-:-:S04]  /*2530*/  VIADD R7, R6, 0x9 ;  /* 0x0000000906077836 */ /* 0x000fc80000000000 */
[----:B------:R-:W-:Y:S01]  /*2540*/  IMAD.WIDE R6, R7, 0x10, R10 ;  /* 0x0000001007067825 */ /* 0x000fe200078e020a */
[----:B--2---:R-:W-:-:S07]  /*2550*/  DADD R36, -R26, R36 ;  /* 0x000000001a247229 */ /* 0x004fce0000000124 */
[----:B------:R-:W-:Y:S01]  /*2560*/  STG.E.64 desc[UR10][R12.64+0xa8], R36 ;  /* 0x0000a8240c007986 */ /* 0x000fe2000c101b0a */
[C---:B---3--:R-:W-:Y:S02]  /*2570*/  DADD R30, R28.reuse, R30 ;  /* 0x000000001c1e7229 */ /* 0x048fe4000000001e */
[----:B----4-:R-:W-:Y:S02]  /*2580*/  DADD R16, R28, R16 ;  /* 0x000000001c107229 */ /* 0x010fe40000000010 */
[C---:B-----5:R-:W-:Y:S02]  /*2590*/  DADD R20, R38.reuse, R20 ;  /* 0x0000000026147229 */ /* 0x060fe40000000014 */
[----:B------:R-:W-:Y:S02]  /*25a0*/  DADD R22, R38, R22 ;  /* 0x0000000026167229 */ /* 0x000fe40000000016 */
[----:B------:R-:W-:Y:S01]  /*25b0*/  DADD R24, -R24, R34 ;  /* 0x0000000018187229 */ /* 0x000fe20000000122 */
[----:B------:R-:W-:Y:S04]  /*25c0*/  STG.E.64 desc[UR10][R12.64+0x40], R30 ;  /* 0x0000401e0c007986 */ /* 0x000fe8000c101b0a */
[----:B------:R-:W-:Y:S04]  /*25d0*/  STG.E.64 desc[UR10][R12.64+0x70], R16 ;  /* 0x000070100c007986 */ /* 0x000fe8000c101b0a */
[----:B------:R0:W-:Y:S04]  /*25e0*/  STG.E.64 desc[UR10][R12.64+0x48], R20 ;  /* 0x000048140c007986 */ /* 0x0001e8000c101b0a */
[----:B------:R1:W-:Y:S04]  /*25f0*/  STG.E.64 desc[UR10][R12.64+0x78], R22 ;  /* 0x000078160c007986 */ /* 0x0003e8000c101b0a */
[----:B------:R2:W-:Y:S04]  /*2600*/  STG.E.64 desc[UR10][R12.64+0xa0], R24 ;  /* 0x0000a0180c007986 */ /* 0x0005e8000c101b0a */
[----:B------:R-:W3:Y:S04]  /*2610*/  LDG.E.64 R34, desc[UR10][R14.64] ;  /* 0x0000000a0e227981 */ /* 0x000ee8000c1e1b00 */
[----:B------:R-:W3:Y:S04]  /*2620*/  LDG.E.64 R40, desc[UR10][R14.64+0x90] ;  /* 0x0000900a0e287981 */ /* 0x000ee8000c1e1b00 */
[----:B------:R-:W4:Y:S04]  /*2630*/  LDG.E.64 R38, desc[UR10][R14.64+0x8] ;  /* 0x0000080a0e267981 */ /* 0x000f28000c1e1b00 */
[----:B------:R-:W4:Y:S04]  /*2640*/  LDG.E.64 R32, desc[UR10][R14.64+0x98] ;  /* 0x0000980a0e207981 */ /* 0x000f28000c1e1b00 */
[----:B0-----:R-:W5:Y:S04]  /*2650*/  LDG.E.64 R20, desc[UR10][R14.64+0x38] ;  /* 0x0000380a0e147981 */ /* 0x001f68000c1e1b00 */
[----:B------:R-:W5:Y:S04]  /*2660*/  LDG.E.64 R30, desc[UR10][R14.64+0x68] ;  /* 0x0000680a0e1e7981 */ /* 0x000f68000c1e1b00 */
[----:B------:R-:W5:Y:S04]  /*2670*/  LDG.E.64 R16, desc[UR10][R14.64+0x30] ;  /* 0x0000300a0e107981 */ /* 0x000f68000c1e1b00 */
[----:B------:R-:W5:Y:S04]  /*2680*/  LDG.E.64 R28, desc[UR10][R14.64+0x60] ;  /* 0x0000600a0e1c7981 */ /* 0x000f68000c1e1b00 */
[----:B------:R-:W5:Y:S04]  /*2690*/  LDG.E.64 R26, desc[UR10][R6.64+0x28] ;  /* 0x0000280a061a7981 */ /* 0x000f68000c1e1b00 */
[----:B------:R-:W5:Y:S04]  /*26a0*/  LDG.E.64 R18, desc[UR10][R6.64+0x20] ;  /* 0x0000200a06127981 */ /* 0x000f68000c1e1b00 */
[----:B-1----:R-:W5:Y:S04]  /*26b0*/  LDG.E.64 R22, desc[UR10][R14.64+0x18] ;  /* 0x0000180a0e167981 */ /* 0x002f68000c1e1b00 */
[----:B--2---:R-:W2:Y:S04]  /*26c0*/  LDG.E.64 R24, desc[UR10][R14.64+0xa8] ;  /* 0x0000a80a0e187981 */ /* 0x004ea8000c1e1b00 */
[----:B------:R-:W2:Y:S04]  /*26d0*/  LDG.E.64 R36, desc[UR10][R14.64+0x10] ;  /* 0x0000100a0e247981 */ /* 0x000ea8000c1e1b00 */
[----:B------:R-:W2:Y:S01]  /*26e0*/  LDG.E.64 R42, desc[UR10][R6.64+0x80] ;  /* 0x0000800a062a7981 */ /* 0x000ea2000c1e1b00 */
[----:B---3--:R-:W-:-:S03]  /*26f0*/  DADD R40, R34, -R40 ;  /* 0x0000000022287229 */ /* 0x008fc60000000828 */
[----:B------:R-:W3:Y:S01]  /*2700*/  LDG.E.64 R34, desc[UR10][R6.64+0x50] ;  /* 0x0000500a06227981 */ /* 0x000ee2000c1e1b00 */
[----:B----4-:R-:W-:Y:S02]  /*2710*/  DADD R38, R38, -R32 ;  /* 0x0000000026267229 */ /* 0x010fe40000000820 */
[----:B-----5:R-:W-:Y:S02]  /*2720*/  DADD R20, R20, R30 ;  /* 0x0000000014147229 */ /* 0x020fe4000000001e */
[----:B------:R-:W-:-:S04]  /*2730*/  DADD R16, R16, R28 ;  /* 0x0000000010107229 */ /* 0x000fc8000000001c */
[-C--:B------:R-:W-:Y:S02]  /*2740*/  DMUL R32, R38, R26.reuse ;  /* 0x0000001a26207228 */ /* 0x080fe40000000000 */
[----:B------:R-:W-:Y:S02]  /*2750*/  DMUL R30, R40, R26 ;  /* 0x0000001a281e7228 */ /* 0x000fe40000000000 */
[C---:B------:R-:W-:Y:S02]  /*2760*/  DMUL R28, R26.reuse, R20 ;  /* 0x000000141a1c7228 */ /* 0x040fe40000000000 */
[----:B------:R-:W-:Y:S02]  /*2770*/  DMUL R26, R26, R16 ;  /* 0x000000101a1a7228 */ /* 0x000fe40000000000 */
[-C--:B------:R-:W-:Y:S02]  /*2780*/  DFMA R40, R40, R18.reuse, R32 ;  /* 0x000000122828722b */ /* 0x080fe40000000020 */
[----:B------:R-:W-:Y:S01]  /*2790*/  DFMA R38, R38, R18, -R30 ;  /* 0x000000122626722b */ /* 0x000fe2000000081e */
[----:B------:R-:W4:Y:S01]  /*27a0*/  LDG.E.64 R32, desc[UR10][R6.64+0x58] ;  /* 0x0000580a06207981 */ /* 0x000f22000c1e1b00 */
[----:B------:R-:W-:-:S02]  /*27b0*/  DFMA R16, R18, R16, R28 ;  /* 0x000000101210722b */ /* 0x000fc4000000001c */
[----:B------:R-:W-:Y:S01]  /*27c0*/  DFMA R18, R18, R20, -R26 ;  /* 0x000000141212722b */ /* 0x000fe2000000081a */
[----:B------:R-:W5:Y:S04]  /*27d0*/  LDG.E.64 R30, desc[UR10][R14.64+0x78] ;  /* 0x0000780a0e1e7981 */ /* 0x000f68000c1e1b00 */
[----:B------:R-:W5:Y:S04]  /*27e0*/  LDG.E.64 R20, desc[UR10][R14.64+0x48] ;  /* 0x0000480a0e147981 */ /* 0x000f68000c1e1b00 */
[----:B------:R-:W3:Y:S01]  /*27f0*/  LDG.E.64 R26, desc[UR10][R14.64+0xa0] ;  /* 0x0000a00a0e1a7981 */ /* 0x000ee2000c1e1b00 */
[----:B--2---:R-:W-:-:S03]  /*2800*/  DADD R22, R22, -R24 ;  /* 0x0000000016167229 */ /* 0x004fc60000000818 */
[----:B------:R-:W2:Y:S04]  /*2810*/  LDG.E.64 R28, desc[UR10][R14.64+0x40] ;  /* 0x0000400a0e1c7981 */ /* 0x000ea8000c1e1b00 */
[----:B------:R-:W2:Y:S01]  /*2820*/  LDG.E.64 R24, desc[UR10][R14.64+0x70] ;  /* 0x0000700a0e187981 */ /* 0x000ea2000c1e1b00 */
[----:B------:R-:W-:Y:S02]  /*2830*/  DADD R40, RZ, R40 ;  /* 0x00000000ff287229 */ /* 0x000fe40000000028 */
[----:B------:R-:W-:Y:S02]  /*2840*/  DADD R38, RZ, R38 ;  /* 0x00000000ff267229 */ /* 0x000fe40000000026 */
[----:B-----5:R-:W-:Y:S02]  /*2850*/  DADD R30, R20, R30 ;  /* 0x00000000141e7229 */ /* 0x020fe4000000001e */
[----:B----4-:R-:W-:-:S02]  /*2860*/  DMUL R20, R22, R32 ;  /* 0x0000002016147228 */ /* 0x010fc40000000000 */
[----:B---3--:R-:W-:Y:S01]  /*2870*/  DADD R26, R36, -R26 ;  /* 0x00000000241a7229 */ /* 0x008fe2000000081a */
[----:B------:R-:W3:Y:S01]  /*2880*/  LDG.E.64 R36, desc[UR10][R6.64+0x88] ;  /* 0x0000880a06247981 */ /* 0x000ee2000c1e1b00 */
[----:B--2---:R-:W-:-:S06]  /*2890*/  DADD R24, R28, R24 ;  /* 0x000000001c187229 */ /* 0x004fcc0000000018 */
[C---:B------:R-:W-:Y:S02]  /*28a0*/  DFMA R20, R26.reuse, R34, R20 ;  /* 0x000000221a14722b */ /* 0x040fe40000000014 */
[----:B------:R-:W-:Y:S02]  /*28b0*/  DMUL R28, R26, R32 ;  /* 0x000000201a1c7228 */ /* 0x000fe40000000000 */
[C---:B------:R-:W-:Y:S02]  /*28c0*/  DMUL R26, R32.reuse, R30 ;  /* 0x0000001e201a7228 */ /* 0x040fe40000000000 */
[----:B------:R-:W-:-:S04]  /*28d0*/  DMUL R32, R32, R24 ;  /* 0x0000001820207228 */ /* 0x000fc80000000000 */
[----:B------:R-:W-:Y:S02]  /*28e0*/  DFMA R22, R22, R34, -R28 ;  /* 0x000000221616722b */ /* 0x000fe4000000081c */
[C---:B------:R-:W-:Y:S01]  /*28f0*/  DFMA R24, R34.reuse, R24, R26 ;  /* 0x000000182218722b */ /* 0x040fe2000000001a */
[----:B------:R-:W2:Y:S04]  /*2900*/  LDG.E.64 R28, desc[UR10][R14.64+0xb8] ;  /* 0x0000b80a0e1c7981 */ /* 0x000ea8000c1e1b00 */
[----:B------:R-:W2:Y:S01]  /*2910*/  LDG.E.64 R26, desc[UR10][R14.64+0x28] ;  /* 0x0000280a0e1a7981 */ /* 0x000ea2000c1e1b00 */
[----:B------:R-:W-:-:S03]  /*2920*/  DFMA R30, R34, R30, -R32 ;  /* 0x0000001e221e722b */ /* 0x000fc60000000820 */
[----:B------:R-:W4:Y:S04]  /*2930*/  LDG.E.64 R32, desc[UR10][R14.64+0x20] ;  /* 0x0000200a0e207981 */ /* 0x000f28000c1e1b00 */
[----:B------:R-:W4:Y:S01]  /*2940*/  LDG.E.64 R34, desc[UR10][R14.64+0xb0] ;  /* 0x0000b00a0e227981 */ /* 0x000f22000c1e1b00 */
[----:B------:R-:W-:Y:S02]  /*2950*/  DADD R20, R40, R20 ;  /* 0x0000000028147229 */ /* 0x000fe40000000014 */
[----:B------:R-:W-:Y:S01]  /*2960*/  DADD R40, R38, R22 ;  /* 0x0000000026287229 */ /* 0x000fe20000000016 */
[----:B------:R-:W5:Y:S04]  /*2970*/  LDG.E.64 R38, desc[UR10][R14.64+0x58] ;  /* 0x0000580a0e267981 */ /* 0x000f68000c1e1b00 */
[----:B------:R-:W5:Y:S01]  /*2980*/  LDG.E.64 R22, desc[UR10][R14.64+0x88] ;  /* 0x0000880a0e167981 */ /* 0x000f62000c1e1b00 */
[----:B------:R-:W-:Y:S01]  /*2990*/  UIMAD UR4, UR8, 0x180, URZ ;  /* 0x00000180080478a4 */ /* 0x000fe2000f8e02ff */
[----:B--2---:R-:W-:Y:S01]  /*29a0*/  DADD R26, R26, -R28 ;  /* 0x000000001a1a7229 */ /* 0x004fe2000000081c */
[----:B------:R-:W0:Y:S01]  /*29b0*/  S2R R28, SR_TID.X ;  /* 0x00000000001c7919 */ /* 0x000e220000002100 */
[----:B----4-:R-:W-:-:S06]  /*29c0*/  DADD R32, R32, -R34 ;  /* 0x0000000020207229 */ /* 0x010fcc0000000822 */
[----:B---3--:R-:W-:-:S08]  /*29d0*/  DMUL R34, R26, R36 ;  /* 0x000000241a227228 */ /* 0x008fd00000000000 */
[C---:B------:R-:W-:Y:S02]  /*29e0*/  DFMA R6, R32.reuse, R42, R34 ;  /* 0x0000002a2006722b */ /* 0x040fe40000000022 */
[----:B------:R-:W-:Y:S01]  /*29f0*/  DMUL R32, R32, R36 ;  /* 0x0000002420207228 */ /* 0x000fe20000000000 */
[----:B------:R-:W-:-:S07]  /*2a00*/  MOV R29, UR4 ;  /* 0x00000004001d7c02 */ /* 0x000fce0008000f00 */
[----:B------:R-:W-:Y:S01]  /*2a10*/  DFMA R32, R26, R42, -R32 ;  /* 0x0000002a1a20722b */ /* 0x000fe20000000820 */
[----:B------:R-:W1:Y:S01]  /*2a20*/  LDC.64 R26, c[0x0][0x390] ;  /* 0x0000e400ff1a7b82 */ /* 0x000e620000000a00 */
[----:B0-----:R-:W-:Y:S01]  /*2a30*/  IMAD R28, R28, 0xc, R29 ;  /* 0x0000000c1c1c7824 */ /* 0x001fe200078e021d */
[----:B------:R-:W-:Y:S01]  /*2a40*/  MOV R29, UR12 ;  /* 0x0000000c001d7c02 */ /* 0x000fe20008000f00 */
[----:B------:R-:W-:-:S04]  /*2a50*/  UIMAD UR4, UR7, 0x60000, URZ ;  /* 0x00060000070478a4 */ /* 0x000fc8000f8e02ff */
[----:B------:R-:W-:-:S04]  /*2a60*/  IMAD R28, R29, 0x3000, R28 ;  /* 0x000030001d1c7824 */ /* 0x000fc800078e021c */
[----:B------:R-:W-:Y:S01]  /*2a70*/  VIADD R29, R28, UR4 ;  /* 0x000000041c1d7c36 */ /* 0x000fe20008000000 */
[----:B------:R-:W-:Y:S01]  /*2a80*/  DADD R6, R20, R6 ;  /* 0x0000000014067229 */ /* 0x000fe20000000006 */
[----:B------:R-:W2:Y:S01]  /*2a90*/  LDG.E.64 R20, desc[UR10][R14.64+0x50] ;  /* 0x0000500a0e147981 */ /* 0x000ea2000c1e1b00 */
[----:B-----5:R-:W-:Y:S01]  /*2aa0*/  DADD R38, R38, R22 ;  /* 0x0000000026267229 */ /* 0x020fe20000000016 */
[----:B-1----:R-:W-:Y:S02]  /*2ab0*/  IMAD.WIDE.U32 R26, R29, 0x10, R26 ;  /* 0x000000101d1a7825 */ /* 0x002fe400078e001a */
[----:B------:R-:W2:Y:S04]  /*2ac0*/  LDG.E.64 R28, desc[UR10][R14.64+0x80] ;  /* 0x0000800a0e1c7981 */ /* 0x000ea8000c1e1b00 */
[----:B------:R-:W3:Y:S04]  /*2ad0*/  LDG.E.64 R34, desc[UR10][R26.64+0x20] ;  /* 0x0000200a1a227981 */ /* 0x000ee8000c1e1b00 */
[----:B------:R-:W4:Y:S01]  /*2ae0*/  LDG.E.64 R22, desc[UR10][R26.64+0x28] ;  /* 0x0000280a1a167981 */ /* 0x000f22000c1e1b00 */
[----:B------:R-:W-:-:S02]  /*2af0*/  DADD R32, R40, R32 ;  /* 0x0000000028207229 */ /* 0x000fc40000000020 */
[----:B------:R-:W-:Y:S02]  /*2b00*/  DADD R16, RZ, R16 ;  /* 0x00000000ff107229 */ /* 0x000fe40000000010 */
[----:B--2---:R-:W-:Y:S02]  /*2b10*/  DADD R28, R20, R28 ;  /* 0x00000000141c7229 */ /* 0x004fe4000000001c */
[----:B------:R-:W-:Y:S02]  /*2b20*/  DMUL R20, R36, R38 ;  /* 0x0000002624147228 */ /* 0x000fe40000000000 */
[----:B---3--:R-:W-:Y:S02]  /*2b30*/  DADD R34, R6, R34 ;  /* 0x0000000006227229 */ /* 0x008fe40000000022 */
[----:B----4-:R-:W-:Y:S02]  /*2b40*/  DADD R22, R32, R22 ;  /* 0x0000000020167229 */ /* 0x010fe40000000016 */
[----:B------:R-:W-:-:S03]  /*2b50*/  DMUL R36, R36, R28 ;  /* 0x0000001c24247228 */ /* 0x000fc60000000000 */
[----:B------:R-:W-:Y:S01]  /*2b60*/  STG.E.64 desc[UR10][R26.64+0x20], R34 ;  /* 0x000020221a007986 */ /* 0x000fe2000c101b0a */
[----:B------:R-:W-:-:S03]  /*2b70*/  DFMA R20, R42, R28, R20 ;  /* 0x0000001c2a14722b */ /* 0x000fc60000000014 */
[----:B------:R0:W-:Y:S04]  /*2b80*/  STG.E.64 desc[UR10][R26.64+0x28], R22 ;  /* 0x000028161a007986 */ /* 0x0001e8000c101b0a */
[----:B------:R-:W2:Y:S04]  /*2b90*/  LDG.E.64 R14, desc[UR10][R12.64+0x50] ;  /* 0x0000500a0c0e7981 */ /* 0x000ea8000c1e1b00 */
[----:B------:R-:W3:Y:S04]  /*2ba0*/  LDG.E.64 R28, desc[UR10][R12.64+0x80] ;  /* 0x0000800a0c1c7981 */ /* 0x000ee8000c1e1b00 */
[----:B------:R-:W4:Y:S01]  /*2bb0*/  LDG.E.64 R40, desc[UR10][R12.64+0xb8] ;  /* 0x0000b80a0c287981 */ /* 0x000f22000c1e1b00 */
[----:B0-----:R-:W-:-:S03]  /*2bc0*/  DFMA R22, R42, R38, -R36 ;  /* 0x000000262a16722b */ /* 0x001fc60000000824 */
[----:B------:R-:W5:Y:S04]  /*2bd0*/  LDG.E.64 R42, desc[UR10][R12.64+0x58] ;  /* 0x0000580a0c2a7981 */ /* 0x000f68000c1e1b00 */
[----:B------:R-:W5:Y:S04]  /*2be0*/  LDG.E.64 R36, desc[UR10][R12.64+0x88] ;  /* 0x0000880a0c247981 */ /* 0x000f68000c1e1b00 */
[----:B------:R-:W5:Y:S01]  /*2bf0*/  LDG.E.64 R38, desc[UR10][R12.64+0xb0] ;  /* 0x0000b00a0c267981 */ /* 0x000f62000c1e1b00 */
[----:B------:R-:W-:Y:S02]  /*2c00*/  DADD R18, RZ, R18 ;  /* 0x00000000ff127229 */ /* 0x000fe40000000012 */
[----:B------:R-:W-:Y:S01]  /*2c10*/  DADD R16, R16, R24 ;  /* 0x0000000010107229 */ /* 0x000fe20000000018 */
[----:B------:R-:W-:-:S02]  /*2c20*/  UIMAD UR4, UR12, 0x3000, URZ ;  /* 0x000030000c0478a4 */ /* 0x000fc4000f8e02ff */
[----:B------:R-:W-:Y:S02]  /*2c30*/  UISETP.NE.AND UP0, UPT, UR12, 0x1f, UPT ;  /* 0x0000001f0c00788c */ /* 0x000fe4000bf05270 */
[----:B------:R-:W-:Y:S01]  /*2c40*/  UIADD3 UR4, UPT, UPT, UR4, 0x3000, URZ ;  /* 0x0000300004047890 */ /* 0x000fe2000fffe0ff */
[----:B------:R-:W-:Y:S02]  /*2c50*/  DADD R18, R18, R30 ;  /* 0x0000000012127229 */ /* 0x000fe4000000001e */
[----:B------:R-:W-:Y:S01]  /*2c60*/  DADD R16, R16, R20 ;  /* 0x0000000010107229 */ /* 0x000fe20000000014 */
[----:B------:R-:W-:-:S05]  /*2c70*/  USEL UR4, UR4, URZ, UP0 ;  /* 0x000000ff04047287 */ /* 0x000fca0008000000 */
[----:B------:R-:W-:Y:S02]  /*2c80*/  DADD R18, R18, R22 ;  /* 0x0000000012127229 */ /* 0x000fe40000000016 */
[C---:B--2---:R-:W-:Y:S02]  /*2c90*/  DADD R20, R16.reuse, R14 ;  /* 0x0000000010147229 */ /* 0x044fe4000000000e */
[----:B---3--:R-:W-:Y:S01]  /*2ca0*/  DADD R28, R16, R28 ;  /* 0x00000000101c7229 */ /* 0x008fe2000000001c */
[----:B------:R-:W-:Y:S01]  /*2cb0*/  IADD3 R17, PT, PT, R44, UR4, RZ ;  /* 0x000000042c117c10 */ /* 0x000fe2000fffe0ff */
[----:B----4-:R-:W-:-:S03]  /*2cc0*/  DADD R40, -R32, R40 ;  /* 0x0000000020287229 */ /* 0x010fc60000000128 */
[C---:B------:R-:W-:Y:S01]  /*2cd0*/  IADD3 R45, PT, PT, R17.reuse, 0x9, RZ ;  /* 0x00000009112d7810 */ /* 0x040fe20007ffe0ff */
[C---:B-----5:R-:W-:Y:S01]  /*2ce0*/  DADD R42, R18.reuse, R42 ;  /* 0x00000000122a7229 */ /* 0x060fe2000000002a */
[----:B------:R-:W-:Y:S01]  /*2cf0*/  IMAD.WIDE.U32 R14, R17, 0x10, R8 ;  /* 0x00000010110e7825 */ /* 0x000fe200078e0008 */
[----:B------:R-:W-:-:S03]  /*2d00*/  DADD R36, R18, R36 ;  /* 0x0000000012247229 */ /* 0x000fc60000000024 */
[----:B------:R-:W-:Y:S01]  /*2d10*/  IMAD.WIDE.U32 R44, R45, 0x10, R8 ;  /* 0x000000102d2c7825 */ /* 0x000fe200078e0008 */
[----:B------:R-:W-:Y:S01]  /*2d20*/  DADD R38, -R6, R38 ;  /* 0x0000000006267229 */ /* 0x000fe20000000126 */
[----:B------:R-:W-:Y:S04]  /*2d30*/  STG.E.64 desc[UR10][R12.64+0x50], R20 ;  /* 0x000050140c007986 */ /* 0x000fe8000c101b0a */
[----:B------:R-:W-:Y:S04]  /*2d40*/  STG.E.64 desc[UR10][R12.64+0x80], R28 ;  /* 0x0000801c0c007986 */ /* 0x000fe8000c101b0a */
[----:B------:R-:W-:Y:S04]  /*2d50*/  STG.E.64 desc[UR10][R12.64+0x58], R42 ;  /* 0x0000582a0c007986 */ /* 0x000fe8000c101b0a */
[----:B------:R0:W-:Y:S04]  /*2d60*/  STG.E.64 desc[UR10][R12.64+0x88], R36 ;  /* 0x000088240c007986 */ /* 0x0001e8000c101b0a */
[----:B------:R-:W-:Y:S04]  /*2d70*/  STG.E.64 desc[UR10][R12.64+0xb0], R38 ;  /* 0x0000b0260c007986 */ /* 0x000fe8000c101b0a */
[----:B------:R1:W-:Y:S04]  /*2d80*/  STG.E.64 desc[UR10][R12.64+0xb8], R40 ;  /* 0x0000b8280c007986 */ /* 0x0003e8000c101b0a */
[----:B------:R-:W2:Y:S04]  /*2d90*/  LDG.E.64 R18, desc[UR10][R14.64+0x8] ;  /* 0x0000080a0e127981 */ /* 0x000ea8000c1e1b00 */
[----:B------:R-:W2:Y:S01]  /*2da0*/  LDG.E.64 R22, desc[UR10][R44.64+0x8] ;  /* 0x0000080a2c167981 */ /* 0x000ea2000c1e1b00 */
[----:B------:R-:W-:Y:S01]  /*2db0*/  UIMAD UR4, UR12, 0x9000, URZ ;  /* 0x000090000c0478a4 */ /* 0x000fe2000f8e02ff */
[----:B------:R-:W-:-:S02]  /*2dc0*/  IADD3 R17, PT, PT, R17, 0x6, RZ ;  /* 0x0000000611117810 */ /* 0x000fc40007ffe0ff */
[----:B0-----:R-:W3:Y:S03]  /*2dd0*/  LDG.E.64 R36, desc[UR10][R14.64+0x38] ;  /* 0x0000380a0e247981 */ /* 0x001ee6000c1e1b00 */
[----:B------:R-:W-:Y:S01]  /*2de0*/  VIADD R0, R0, UR4 ;  /* 0x0000000400007c36 */ /* 0x000fe20008000000 */
[----:B------:R-:W4:Y:S01]  /*2df0*/  LDG.E.64 R42, desc[UR10][R14.64+0x30] ;  /* 0x0000300a0e2a7981 */ /* 0x000f22000c1e1b00 */
[----:B------:R-:W-:-:S03]  /*2e00*/  IMAD.WIDE.U32 R16, R17, 0x10, R8 ;  /* 0x0000001011107825 */ /* 0x000fc600078e0008 */
[----:B------:R-:W-:Y:S01]  /*2e10*/  IADD3 R0, P0, PT, R0, UR5, RZ ;  /* 0x0000000500007c10 */ /* 0x000fe2000ff1e0ff */
[----:B------:R-:W5:Y:S03]  /*2e20*/  LDG.E.64 R30, desc[UR10][R14.64] ;  /* 0x0000000a0e1e7981 */ /* 0x000f66000c1e1b00 */
[----:B------:R-:W-:Y:S01]  /*2e30*/  IADD3.X R7, PT, PT, RZ, RZ, RZ, P0, !PT ;  /* 0x000000ffff077210 */ /* 0x000fe200007fe4ff */
[----:B-1----:R-:W3:Y:S01]  /*2e40*/  LDG.E.64 R40, desc[UR10][R16.64+0x8] ;  /* 0x0000080a10287981 */ /* 0x002ee2000c1e1b00 */
[----:B------:R-:W-:-:S03]  /*2e50*/  LEA R6, P0, R0, UR16, 0x4 ;  /* 0x0000001000067c11 */ /* 0x000fc6000f8020ff */
[----:B------:R-:W4:Y:S01]  /*2e60*/  LDG.E.64 R24, desc[UR10][R16.64] ;  /* 0x0000000a10187981 */ /* 0x000f22000c1e1b00 */
[----:B------:R-:W-:-:S03]  /*2e70*/  LEA.HI.X R7, R0, UR17, R7, 0x4, P0 ;  /* 0x0000001100077c11 */ /* 0x000fc600080f2407 */
[----:B------:R-:W5:Y:S04]  /*2e80*/  LDG.E.64 R28, desc[UR10][R44.64] ;  /* 0x0000000a2c1c7981 */ /* 0x000f68000c1e1b00 */
[----:B------:R-:W5:Y:S04]  /*2e90*/  LDG.E.64 R32, desc[UR10][R6.64+0x98] ;  /* 0x0000980a06207981 */ /* 0x000f68000c1e1b00 */
[----:B------:R-:W5:Y:S04]  /*2ea0*/  LDG.E.64 R34, desc[UR10][R6.64+0x90] ;  /* 0x0000900a06227981 */ /* 0x000f68000c1e1b00 */
[----:B------:R-:W5:Y:S04]  /*2eb0*/  LDG.E.64 R20, desc[UR10][R44.64+0x18] ;  /* 0x0000180a2c147981 */ /* 0x000f68000c1e1b00 */
[----:B------:R-:W5:Y:S01]  /*2ec0*/  LDG.E.64 R38, desc[UR10][R6.64+0xa0] ;  /* 0x0000a00a06267981 */ /* 0x000f62000c1e1b00 */
[----:B--2---:R-:W-:-:S03]  /*2ed0*/  DADD R22, R18, R22 ;  /* 0x0000000012167229 */ /* 0x004fc60000000016 */
[----:B------:R-:W2:Y:S01]  /*2ee0*/  LDG.E.64 R18, desc[UR10][R14.64+0x18] ;  /* 0x0000180a0e127981 */ /* 0x000ea2000c1e1b00 */
[----:B---3--:R-:W-:-:S03]  /*2ef0*/  DADD R40, R36, -R40 ;  /* 0x0000000024287229 */ /* 0x008fc60000000828 */
[----:B------:R-:W3:Y:S01]  /*2f00*/  LDG.E.64 R36, desc[UR10][R16.64+0x18] ;  /* 0x0000180a10247981 */ /* 0x000ee2000c1e1b00 */
[----:B----4-:R-:W-:Y:S02]  /*2f10*/  DADD R42, R42, -R24 ;  /* 0x000000002a2a7229 */ /* 0x010fe40000000818 */
[----:B-----5:R-:W-:Y:S02]  /*2f20*/  DADD R30, R30, R28 ;  /* 0x000000001e1e7229 */ /* 0x020fe4000000001c */
[C---:B------:R-:W-:Y:S02]  /*2f30*/  DMUL R24, R22.reuse, R32 ;  /* 0x0000002016187228 */ /* 0x040fe40000000000 */
[----:B------:R-:W-:Y:S02]  /*2f40*/  DMUL R28, R22, R34 ;  /* 0x00000022161c7228 */ /* 0x000fe40000000000 */
[----:B------:R-:W-:-:S04]  /*2f50*/  DMUL R22, R32, R40 ;  /* 0x0000002820167228 */ /* 0x000fc80000000000 */
[C---:B------:R-:W-:Y:S02]  /*2f60*/  DFMA R24, R30.reuse, R34, -R24 ;  /* 0x000000221e18722b */ /* 0x040fe40000000818 */
[----:B------:R-:W-:Y:S02]  /*2f70*/  DFMA R30, R30, R32, R28 ;  /* 0x000000201e1e722b */ /* 0x000fe4000000001c */
[-C--:B------:R-:W-:Y:S01]  /*2f80*/  DMUL R32, R32, R42.reuse ;  /* 0x0000002a20207228 */ /* 0x080fe20000000000 */
[----:B------:R-:W4:Y:S01]  /*2f90*/  LDG.E.64 R28, desc[UR10][R44.64+0x10] ;  /* 0x0000100a2c1c7981 */ /* 0x000f22000c1e1b00 */
[----:B------:R-:W-:-:S03]  /*2fa0*/  DFMA R42, R34, R42, -R22 ;  /* 0x0000002a222a722b */ /* 0x000fc60000000816 */
[----:B------:R-:W4:Y:S01]  /*2fb0*/  LDG.E.64 R22, desc[UR10][R14.64+0x10] ;  /* 0x0000100a0e167981 */ /* 0x000f22000c1e1b00 */
[----:B--2---:R-:W-:-:S03]  /*2fc0*/  DADD R18, R18, R20 ;  /* 0x0000000012127229 */ /* 0x004fc60000000014 */
[----:B------:R-:W2:Y:S01]  /*2fd0*/  LDG.E.64 R20, desc[UR10][R6.64+0xa8] ;  /* 0x0000a80a06147981 */ /* 0x000ea2000c1e1b00 */
[----:B------:R-:W-:-:S03]  /*2fe0*/  DFMA R40, R34, R40, R32 ;  /* 0x000000282228722b */ /* 0x000fc60000000020 */
[----:B------:R-:W5:Y:S04]  /*2ff0*/  LDG.E.64 R34, desc[UR10][R14.64+0x40] ;  /* 0x0000400a0e227981 */ /* 0x000f68000c1e1b00 */
[----:B------:R-:W5:Y:S01]  /*3000*/  LDG.E.64 R32, desc[UR10][R16.64+0x10] ;  /* 0x0000100a10207981 */ /* 0x000f62000c1e1b00 */
[----:B----4-:R-:W-:Y:S02]  /*3010*/  DADD R22, R22, R28 ;  /* 0x0000000016167229 */ /* 0x010fe4000000001c */
[C---:B--2---:R-:W-:Y:S02]  /*3020*/  DMUL R28, R18.reuse, R20 ;  /* 0x00000014121c7228 */ /* 0x044fe40000000000 */
[----:B------:R-:W-:-:S06]  /*3030*/  DMUL R18, R18, R38 ;  /* 0x0000002612127228 */ /* 0x000fcc0000000000 */
[C---:B------:R-:W-:Y:S02]  /*3040*/  DFMA R28, R22.reuse, R38, -R28 ;  /* 0x00000026161c722b */ /* 0x040fe4000000081c */
[----:B------:R-:W-:Y:S02]  /*3050*/  DFMA R22, R22, R20, R18 ;  /* 0x000000141616722b */ /* 0x000fe40000000012 */
[----:B------:R-:W3:Y:S01]  /*3060*/  LDG.E.64 R18, desc[UR10][R14.64+0x48] ;  /* 0x0000480a0e127981 */ /* 0x000ee2000c1e1b00 */
[----:B-----5:R-:W-:-:S03]  /*3070*/  DADD R32, R34, -R32 ;  /* 0x0000000022207229 */ /* 0x020fc60000000820 */
[----:B------:R-:W2:Y:S01]  /*3080*/  LDG.E.64 R34, desc[UR10][R44.64+0x28] ;  /* 0x0000280a2c227981 */ /* 0x000ea2000c1e1b00 */
[----:B---3--:R-:W-:-:S08]  /*3090*/  DADD R36, R18, -R36 ;  /* 0x0000000012247229 */ /* 0x008fd00000000824 */
[C---:B------:R-:W-:Y:S02]  /*30a0*/  DMUL R18, R20.reuse, R36 ;  /* 0x0000002414127228 */ /* 0x040fe40000000000 */
[----:B------:R-:W-:-:S06]  /*30b0*/  DMUL R20, R20, R32 ;  /* 0x0000002014147228 */ /* 0x000fcc0000000000 */
[C---:B------:R-:W-:Y:S01]  /*30c0*/  DFMA R18, R38.reuse, R32, -R18 ;  /* 0x000000202612722b */ /* 0x040fe20000000812 */
[----:B------:R-:W2:Y:S01]  /*30d0*/  LDG.E.64 R32, desc[UR10][R14.64+0x28] ;  /* 0x0000280a0e207981 */ /* 0x000ea2000c1e1b00 */
[----:B------:R-:W-:Y:S02]  /*30e0*/  DADD R24, RZ, R24 ;  /* 0x00000000ff187229 */ /* 0x000fe40000000018 */
[----:B------:R-:W-:Y:S02]  /*30f0*/  DADD R30, RZ, R30 ;  /* 0x00000000ff1e7229 */ /* 0x000fe4000000001e */
[----:B------:R-:W-:Y:S01]  /*3100*/  DFMA R20, R38, R36, R20 ;  /* 0x000000242614722b */ /* 0x000fe20000000014 */
[----:B------:R-:W3:Y:S03]  /*3110*/  LDG.E.64 R36, desc[UR10][R44.64+0x20] ;  /* 0x0000200a2c247981 */ /* 0x000ee6000c1e1b00 */
[----:B------:R-:W-:-:S02]  /*3120*/  DADD R24, R24, R28 ;  /* 0x0000000018187229 */ /* 0x000fc4000000001c */
[----:B------:R-:W-:Y:S01]  /*3130*/  DADD R28, R30, R22 ;  /* 0x000000001e1c7229 */ /* 0x000fe20000000016 */
[----:B------:R-:W4:Y:S04]  /*3140*/  LDG.E.64 R38, desc[UR10][R14.64+0x50] ;  /* 0x0000500a0e267981 */ /* 0x000f28000c1e1b00 */
[----:B------:R-:W5:Y:S01]  /*3150*/  LDG.E.64 R22, desc[UR10][R6.64+0xb0] ;  /* 0x0000b00a06167981 */ /* 0x000f62000c1e1b00 */
[----:B--2---:R-:W-:-:S03]  /*3160*/  DADD R30, R32, R34 ;  /* 0x00000000201e7229 */ /* 0x004fc60000000022 */
[----:B------:R-:W3:Y:S04]  /*3170*/  LDG.E.64 R34, desc[UR10][R14.64+0x20] ;  /* 0x0000200a0e227981 */ /* 0x000ee8000c1e1b00 */
[----:B------:R-:W2:Y:S01]  /*3180*/  LDG.E.64 R32, desc[UR10][R6.64+0xb8] ;  /* 0x0000b80a06207981 */ /* 0x000ea2000c1e1b00 */
[----:B---3--:R-:W-:Y:S02]  /*3190*/  DADD R36, R34, R36 ;  /* 0x0000000022247229 */ /* 0x008fe40000000024 */
[C---:B--2---:R-:W-:Y:S02]  /*31a0*/  DMUL R34, R30.reuse, R32 ;  /* 0x000000201e227228 */ /* 0x044fe40000000000 */
[----:B-----5:R-:W-:-:S06]  /*31b0*/  DMUL R30, R30, R22 ;  /* 0x000000161e1e7228 */ /* 0x020fcc0000000000 */
[C---:B------:R-:W-:Y:S02]  /*31c0*/  DFMA R34, R36.reuse, R22, -R34 ;  /* 0x000000162422722b */ /* 0x040fe40000000822 */
[----:B------:R-:W-:Y:S01]  /*31d0*/  DFMA R30, R36, R32, R30 ;  /* 0x00000020241e722b */ /* 0x000fe2000000001e */
[----:B------:R-:W4:Y:S05]  /*31e0*/  LDG.E.64 R36, desc[UR10][R16.64+0x20] ;  /* 0x0000200a10247981 */ /* 0x000f2a000c1e1b00 */
[----:B------:R-:W-:Y:S02]  /*31f0*/  DADD R24, R24, R34 ;  /* 0x0000000018187229 */ /* 0x000fe40000000022 */
[----:B------:R-:W-:Y:S01]  /*3200*/  DADD R28, R28, R30 ;  /* 0x000000001c1c7229 */ /* 0x000fe2000000001e */
[----:B------:R-:W2:Y:S04]  /*3210*/  LDG.E.64 R34, desc[UR10][R14.64+0x58] ;  /* 0x0000580a0e227981 */ /* 0x000ea8000c1e1b00 */
[----:B------:R-:W2:Y:S01]  /*3220*/  LDG.E.64 R30, desc[UR10][R16.64+0x28] ;  /* 0x0000280a101e7981 */ /* 0x000ea2000c1e1b00 */
[----:B----4-:R-:W-:-:S03]  /*3230*/  DADD R36, R38, -R36 ;  /* 0x0000000026247229 */ /* 0x010fc60000000824 */
[----:B------:R-:W3:Y:S01]  /*3240*/  LDG.E.64 R38, desc[UR10][R26.64+0x8] ;  /* 0x0000080a1a267981 */ /* 0x000ee2000c1e1b00 */
[----:B--2---:R-:W-:-:S08]  /*3250*/  DADD R30, R34, -R30 ;  /* 0x00000000221e7229 */ /* 0x004fd0000000081e */
[C---:B------:R-:W-:Y:S02]  /*3260*/  DMUL R34, R32.reuse, R30 ;  /* 0x0000001e20227228 */ /* 0x040fe40000000000 */
[----:B------:R-:W-:-:S06]  /*3270*/  DMUL R32, R32, R36 ;  /* 0x0000002420207228 */ /* 0x000fcc0000000000 */
[----:B------:R-:W-:Y:S01]  /*3280*/  DFMA R34, R22, R36, -R34 ;  /* 0x000000241622722b */ /* 0x000fe20000000822 */
[----:B------:R-:W2:Y:S01]  /*3290*/  LDG.E.64 R36, desc[UR10][R26.64] ;  /* 0x0000000a1a247981 */ /* 0x000ea2000c1e1b00 */
[----:B------:R-:W-:Y:S02]  /*32a0*/  DADD R42, RZ, R42 ;  /* 0x00000000ff2a7229 */ /* 0x000fe4000000002a */
[----:B------:R-:W-:-:S06]  /*32b0*/  DADD R40, RZ, R40 ;  /* 0x00000000ff287229 */ /* 0x000fcc0000000028 */
[----:B------:R-:W-:Y:S02]  /*32c0*/  DADD R18, R42, R18 ;  /* 0x000000002a127229 */ /* 0x000fe40000000012 */
[----:B------:R-:W-:Y:S02]  /*32d0*/  DADD R20, R40, R20 ;  /* 0x0000000028147229 */ /* 0x000fe40000000014 */
[----:B------:R-:W-:-:S04]  /*32e0*/  DFMA R32, R22, R30, R32 ;  /* 0x0000001e1620722b */ /* 0x000fc80000000020 */
[----:B------:R-:W-:Y:S02]  /*32f0*/  DADD R40, R18, R34 ;  /* 0x0000000012287229 */ /* 0x000fe40000000022 */
[----:B---3--:R-:W-:-:S07]  /*3300*/  DADD R38, R28, R38 ;  /* 0x000000001c267229 */ /* 0x008fce0000000026 */
[----:B------:R0:W-:Y:S01]  /*3310*/  STG.E.64 desc[UR10][R26.64+0x8], R38 ;  /* 0x000008261a007986 */ /* 0x0001e2000c101b0a */
[----:B--2---:R-:W-:-:S07]  /*3320*/  DADD R42, R24, R36 ;  /* 0x00000000182a7229 */ /* 0x004fce0000000024 */
[----:B------:R-:W-:Y:S04]  /*3330*/  STG.E.64 desc[UR10][R26.64], R42 ;  /* 0x0000002a1a007986 */ /* 0x000fe8000c101b0a */
[----:B------:R-:W2:Y:S04]  /*3340*/  LDG.E.64 R18, desc[UR10][R12.64+0x30] ;  /* 0x0000300a0c127981 */ /* 0x000ea8000c1e1b00 */
[----:B------:R-:W3:Y:S04]  /*3350*/  LDG.E.64 R22, desc[UR10][R12.64+0x60] ;  /* 0x0000600a0c167981 */ /* 0x000ee8000c1e1b00 */
[----:B------:R-:W4:Y:S04]  /*3360*/  LDG.E.64 R30, desc[UR10][R12.64+0x38] ;  /* 0x0000380a0c1e7981 */ /* 0x000f28000c1e1b00 */
[----:B------:R-:W5:Y:S04]  /*3370*/  LDG.E.64 R34, desc[UR10][R12.64+0x68] ;  /* 0x0000680a0c227981 */ /* 0x000f68000c1e1b00 */
[----:B------:R-:W5:Y:S04]  /*3380*/  LDG.E.64 R36, desc[UR10][R12.64+0x90] ;  /* 0x0000900a0c247981 */ /* 0x000f68000c1e1b00 */
[----:B0-----:R-:W5:Y:S01]  /*3390*/  LDG.E.64 R38, desc[UR10][R12.64+0x98] ;  /* 0x0000980a0c267981 */ /* 0x001f62000c1e1b00 */
[----:B------:R-:W-:-:S02]  /*33a0*/  DADD R20, R20, R32 ;  /* 0x0000000014147229 */ /* 0x000fc40000000020 */
[C---:B--2---:R-:W-:Y:S02]  /*33b0*/  DADD R18, R40.reuse, R18 ;  /* 0x0000000028127229 */ /* 0x044fe40000000012 */
[----:B---3--:R-:W-:-:S04]  /*33c0*/  DADD R22, -R40, R22 ;  /* 0x0000000028167229 */ /* 0x008fc80000000116 */
[C---:B----4-:R-:W-:Y:S02]  /*33d0*/  DADD R32, R20.reuse, R30 ;  /* 0x0000000014207229 */ /* 0x050fe4000000001e */
[----:B-----5:R-:W-:Y:S02]  /*33e0*/  DADD R34, -R20, R34 ;  /* 0x0000000014227229 */ /* 0x020fe40000000122 */
[----:B------:R-:W-:Y:S02]  /*33f0*/  DADD R20, R24, R36 ;  /* 0x0000000018147229 */ /* 0x000fe40000000024 */
[----:B------:R-:W-:Y:S01]  /*3400*/  DADD R38, R28, R38 ;  /* 0x000000001c267229 */ /* 0x000fe20000000026 */
[----:B------:R-:W-:Y:S04]  /*3410*/  STG.E.64 desc[UR10][R12.64+0x30], R18 ;  /* 0x000030120c007986 */ /* 0x000fe8000c101b0a */
[----:B------:R0:W-:Y:S04]  /*3420*/  STG.E.64 desc[UR10][R12.64+0x60], R22 ;  /* 0x000060160c007986 */ /* 0x0001e8000c101b0a */
[----:B------:R1:W-:Y:S04]  /*3430*/  STG.E.64 desc[UR10][R12.64+0x38], R32 ;  /* 0x000038200c007986 */ /* 0x0003e8000c101b0a */
[----:B------:R2:W-:Y:S04]  /*3440*/  STG.E.64 desc[UR10][R12.64+0x68], R34 ;  /* 0x000068220c007986 */ /* 0x0005e8000c101b0a */
[----:B------:R3:W-:Y:S04]  /*3450*/  STG.E.64 desc[UR10][R12.64+0x90], R20 ;  /* 0x000090140c007986 */ /* 0x0007e8000c101b0a */
[----:B------:R4:W-:Y:S04]  /*3460*/  STG.E.64 desc[UR10][R12.64+0x98], R38 ;  /* 0x000098260c007986 */ /* 0x0009e8000c101b0a */
[----:B0-----:R-:W5:Y:S04]  /*3470*/  LDG.E.64 R22, desc[UR10][R14.64+0x8] ;  /* 0x0000080a0e167981 */ /* 0x001f68000c1e1b00 */
[----:B------:R-:W5:Y:S04]  /*3480*/  LDG.E.64 R18, desc[UR10][R44.64+0x8] ;  /* 0x0000080a2c127981 */ /* 0x000f68000c1e1b00 */
[----:B------:R-:W5:Y:S04]  /*3490*/  LDG.E.64 R36, desc[UR10][R14.64+0x38] ;  /* 0x0000380a0e247981 */ /* 0x000f68000c1e1b00 */
[----:B------:R-:W5:Y:S04]  /*34a0*/  LDG.E.64 R40, desc[UR10][R16.64+0x8] ;  /* 0x0000080a10287981 */ /* 0x000f68000c1e1b00 */
[----:B------:R-:W5:Y:S04]  /*34b0*/  LDG.E.64 R42, desc[UR10][R14.64+0x30] ;  /* 0x0000300a0e2a7981 */ /* 0x000f68000c1e1b00 */
[----:B------:R-:W5:Y:S04]  /*34c0*/  LDG.E.64 R24, desc[UR10][R16.64] ;  /* 0x0000000a10187981 */ /* 0x000f68000c1e1b00 */
[----:B------:R-:W5:Y:S04]  /*34d0*/  LDG.E.64 R30, desc[UR10][R14.64] ;  /* 0x0000000a0e1e7981 */ /* 0x000f68000c1e1b00 */
[----:B------:R-:W5:Y:S04]  /*34e0*/  LDG.E.64 R28, desc[UR10][R44.64] ;  /* 0x0000000a2c1c7981 */ /* 0x000f68000c1e1b00 */
[----:B-1----:R-:W5:Y:S04]  /*34f0*/  LDG.E.64 R32, desc[UR10][R6.64+0xc8] ;  /* 0x0000c80a06207981 */ /* 0x002f68000c1e1b00 */
[----:B--2---:R-:W2:Y:S04]  /*3500*/  LDG.E.64 R34, desc[UR10][R6.64+0xc0] ;  /* 0x0000c00a06227981 */ /* 0x004ea8000c1e1b00 */
[----:B---3--:R-:W3:Y:S04]  /*3510*/  LDG.E.64 R20, desc[UR10][R44.64+0x18] ;  /* 0x0000180a2c147981 */ /* 0x008ee8000c1e1b00 */
[----:B----4-:R-:W4:Y:S01]  /*3520*/  LDG.E.64 R38, desc[UR10][R6.64+0xd0] ;  /* 0x0000d00a06267981 */ /* 0x010f22000c1e1b00 */
[----:B-----5:R-:W-:-:S03]  /*3530*/  DADD R22, R22, R18 ;  /* 0x0000000016167229 */ /* 0x020fc60000000012 */
[----:B------:R-:W3:Y:S01]  /*3540*/  LDG.E.64 R18, desc[UR10][R14.64+0x18] ;  /* 0x0000180a0e127981 */ /* 0x000ee2000c1e1b00 */
[----:B------:R-:W-:-:S03]  /*3550*/  DADD R40, R36, -R40 ;  /* 0x0000000024287229 */ /* 0x000fc60000000828 */
[----:B------:R-:W5:Y:S01]  /*3560*/  LDG.E.64 R36, desc[UR10][R16.64+0x18] ;  /* 0x0000180a10247981 */ /* 0x000f62000c1e1b00 */
[----:B------:R-:W-:Y:S02]  /*3570*/  DADD R42, R42, -R24 ;  /* 0x000000002a2a7229 */ /* 0x000fe40000000818 */
[----:B------:R-:W-:Y:S02]  /*3580*/  DADD R30, R30, R28 ;  /* 0x000000001e1e7229 */ /* 0x000fe4000000001c */
[C---:B------:R-:W-:Y:S02]  /*3590*/  DMUL R24, R22.reuse, R32 ;  /* 0x0000002016187228 */ /* 0x040fe40000000000 */
[----:B--2---:R-:W-:Y:S02]  /*35a0*/  DMUL R28, R22, R34 ;  /* 0x00000022161c7228 */ /* 0x004fe40000000000 */
[----:B------:R-:W-:-:S04]  /*35b0*/  DMUL R22, R32, R40 ;  /* 0x0000002820167228 */ /* 0x000fc80000000000 */
[C---:B------:R-:W-:Y:S02]  /*35c0*/  DFMA R24, R30.reuse, R34, -R24 ;  /* 0x000000221e18722b */ /* 0x040fe40000000818 */
[----:B------:R-:W-:Y:S02]  /*35d0*/  DFMA R30, R30, R32, R28 ;  /* 0x000000201e1e722b */ /* 0x000fe4000000001c */
[-C--:B------:R-:W-:Y:S01]  /*35e0*/  DMUL R32, R32, R42.reuse ;  /* 0x0000002a20207228 */ /* 0x080fe20000000000 */
[----:B------:R-:W2:Y:S01]  /*35f0*/  LDG.E.64 R28, desc[UR10][R44.64+0x10] ;  /* 0x0000100a2c1c7981 */ /* 0x000ea2000c1e1b00 */
[----:B------:R-:W-:-:S03]  /*3600*/  DFMA R42, R34, R42, -R22 ;  /* 0x0000002a222a722b */ /* 0x000fc60000000816 */
[----:B------:R-:W2:Y:S01]  /*3610*/  LDG.E.64 R22, desc[UR10][R14.64+0x10] ;  /* 0x0000100a0e167981 */ /* 0x000ea2000c1e1b00 */
[----:B---3--:R-:W-:-:S03]  /*3620*/  DADD R18, R18, R20 ;  /* 0x0000000012127229 */ /* 0x008fc60000000014 */
[----:B------:R-:W3:Y:S01]  /*3630*/  LDG.E.64 R20, desc[UR10][R6.64+0xd8] ;  /* 0x0000d80a06147981 */ /* 0x000ee2000c1e1b00 */
[----:B------:R-:W-:-:S03]  /*3640*/  DFMA R40, R34, R40, R32 ;  /* 0x000000282228722b */ /* 0x000fc60000000020 */
[----:B------:R-:W5:Y:S04]  /*3650*/  LDG.E.64 R34, desc[UR10][R14.64+0x40] ;  /* 0x0000400a0e227981 */ /* 0x000f68000c1e1b00 */
[----:B------:R-:W5:Y:S01]  /*3660*/  LDG.E.64 R32, desc[UR10][R16.64+0x10] ;  /* 0x0000100a10207981 */ /* 0x000f62000c1e1b00 */
[----:B--2---:R-:W-:Y:S02]  /*3670*/  DADD R22, R22, R28 ;  /* 0x0000000016167229 */ /* 0x004fe4000000001c */
[C---:B---3--:R-:W-:Y:S02]  /*3680*/  DMUL R28, R18.reuse, R20 ;  /* 0x00000014121c7228 */ /* 0x048fe40000000000 */
[----:B----4-:R-:W-:-:S06]  /*3690*/  DMUL R18, R18, R38 ;  /* 0x0000002612127228 */ /* 0x010fcc0000000000 */
[C---:B------:R-:W-:Y:S02]  /*36a0*/  DFMA R28, R22.reuse, R38, -R28 ;  /* 0x00000026161c722b */ /* 0x040fe4000000081c */
[----:B------:R-:W-:Y:S02]  /*36b0*/  DFMA R22, R22, R20, R18 ;  /* 0x000000141616722b */ /* 0x000fe40000000012 */
[----:B------:R-:W2:Y:S01]  /*36c0*/  LDG.E.64 R18, desc[UR10][R14.64+0x48] ;  /* 0x0000480a0e127981 */ /* 0x000ea2000c1e1b00 */
[----:B-----5:R-:W-:-:S03]  /*36d0*/  DADD R32, R34, -R32 ;  /* 0x0000000022207229 */ /* 0x020fc60000000820 */
[----:B------:R-:W3:Y:S01]  /*36e0*/  LDG.E.64 R34, desc[UR10][R44.64+0x28] ;  /* 0x0000280a2c227981 */ /* 0x000ee2000c1e1b00 */
[----:B--2---:R-:W-:-:S08]  /*36f0*/  DADD R36, R18, -R36 ;  /* 0x0000000012247229 */ /* 0x004fd00000000824 */
[C---:B------:R-:W-:Y:S02]  /*3700*/  DMUL R18, R20.reuse, R36 ;  /* 0x0000002414127228 */ /* 0x040fe40000000000 */
[----:B------:R-:W-:-:S06]  /*3710*/  DMUL R20, R20, R32 ;  /* 0x0000002014147228 */ /* 0x000fcc0000000000 */
[C---:B------:R-:W-:Y:S01]  /*3720*/  DFMA R18, R38.reuse, R32, -R18 ;  /* 0x000000202612722b */ /* 0x040fe20000000812 */
[----:B------:R-:W3:Y:S01]  /*3730*/  LDG.E.64 R32, desc[UR10][R14.64+0x28] ;  /* 0x0000280a0e207981 */ /* 0x000ee2000c1e1b00 */
[----:B------:R-:W-:Y:S02]  /*3740*/  DADD R24, RZ, R24 ;  /* 0x00000000ff187229 */ /* 0x000fe40000000018 */
[----:B------:R-:W-:Y:S02]  /*3750*/  DADD R30, RZ, R30 ;  /* 0x00000000ff1e7229 */ /* 0x000fe4000000001e */
[----:B------:R-:W-:Y:S01]  /*3760*/  DFMA R20, R38, R36, R20 ;  /* 0x000000242614722b */ /* 0x000fe20000000014 */
[----:B------:R-:W2:Y:S03]  /*3770*/  LDG.E.64 R36, desc[UR10][R44.64+0x20] ;  /* 0x0000200a2c247981 */ /* 0x000ea6000c1e1b00 */
[----:B------:R-:W-:-:S02]  /*3780*/  DADD R24, R24, R28 ;  /* 0x0000000018187229 */ /* 0x000fc4000000001c */
[----:B------:R-:W-:Y:S01]  /*3790*/  DADD R28, R30, R22 ;  /* 0x000000001e1c7229 */ /* 0x000fe20000000016 */
[----:B------:R-:W4:Y:S04]  /*37a0*/  LDG.E.64 R38, desc[UR10][R14.64+0x50] ;  /* 0x0000500a0e267981 */ /* 0x000f28000c1e1b00 */
[----:B------:R-:W5:Y:S01]  /*37b0*/  LDG.E.64 R22, desc[UR10][R6.64+0xe0] ;  /* 0x0000e00a06167981 */ /* 0x000f62000c1e1b00 */
[----:B---3--:R-:W-:-:S03]  /*37c0*/  DADD R30, R32, R34 ;  /* 0x00000000201e7229 */ /* 0x008fc60000000022 */
[----:B------:R-:W2:Y:S04]  /*37d0*/  LDG.E.64 R34, desc[UR10][R14.64+0x20] ;  /* 0x0000200a0e227981 */ /* 0x000ea8000c1e1b00 */
[----:B------:R-:W3:Y:S01]  /*37e0*/  LDG.E.64 R32, desc[UR10][R6.64+0xe8] ;  /* 0x0000e80a06207981 */ /* 0x000ee2000c1e1b00 */
[----:B--2---:R-:W-:Y:S02]  /*37f0*/  DADD R36, R34, R36 ;  /* 0x0000000022247229 */ /* 0x004fe40000000024 */
[C---:B---3--:R-:W-:Y:S02]  /*3800*/  DMUL R34, R30.reuse, R32 ;  /* 0x000000201e227228 */ /* 0x048fe40000000000 */
        /* <DEDUP_REMOVED lines=13> */
[C---:B------:R-:W-:Y:S01]  /*38e0*/  DFMA R34, R22.reuse, R36, -R34 ;  /* 0x000000241622722b */ /* 0x040fe20000000822 */
[----:B------:R-:W2:Y:S01]  /*38f0*/  LDG.E.64 R36, desc[UR10][R26.64+0x10] ;  /* 0x0000100a1a247981 */ /* 0x000ea2000c1e1b00 */
[----:B------:R-:W-:Y:S02]  /*3900*/  DADD R42, RZ, R42 ;  /* 0x00000000ff2a7229 */ /* 0x000fe4000000002a */
[----:B------:R-:W-:Y:S02]  /*3910*/  DADD R40, RZ, R40 ;  /* 0x00000000ff287229 */ /* 0x000fe40000000028 */
[----:B------:R-:W-:-:S04]  /*3920*/  DFMA R32, R22, R30, R32 ;  /* 0x0000001e1620722b */ /* 0x000fc80000000020 */
[----:B------:R-:W-:Y:S02]  /*3930*/  DADD R18, R42, R18 ;  /* 0x000000002a127229 */ /* 0x000fe40000000012 */
[----:B------:R-:W-:Y:S02]  /*3940*/  DADD R20, R40, R20 ;  /* 0x0000000028147229 */ /* 0x000fe40000000014 */
[----:B---3--:R-:W-:-:S07]  /*3950*/  DADD R38, R28, R38 ;  /* 0x000000001c267229 */ /* 0x008fce0000000026 */
[----:B------:R0:W-:Y:S01]  /*3960*/  STG.E.64 desc[UR10][R26.64+0x18], R38 ;  /* 0x000018261a007986 */ /* 0x0001e2000c101b0a */
[----:B--2---:R-:W-:-:S07]  /*3970*/  DADD R36, R24, R36 ;  /* 0x0000000018247229 */ /* 0x004fce0000000024 */
[----:B------:R1:W-:Y:S04]  /*3980*/  STG.E.64 desc[UR10][R26.64+0x10], R36 ;  /* 0x000010241a007986 */ /* 0x0003e8000c101b0a */
[----:B0-----:R-:W2:Y:S04]  /*3990*/  LDG.E.64 R38, desc[UR10][R12.64+0x40] ;  /* 0x0000400a0c267981 */ /* 0x001ea8000c1e1b00 */
[----:B------:R-:W3:Y:S04]  /*39a0*/  LDG.E.64 R22, desc[UR10][R12.64+0x70] ;  /* 0x0000700a0c167981 */ /* 0x000ee8000c1e1b00 */
[----:B------:R-:W4:Y:S04]  /*39b0*/  LDG.E.64 R30, desc[UR10][R12.64+0x48] ;  /* 0x0000480a0c1e7981 */ /* 0x000f28000c1e1b00 */
[----:B------:R-:W5:Y:S04]  /*39c0*/  LDG.E.64 R40, desc[UR10][R12.64+0x78] ;  /* 0x0000780a0c287981 */ /* 0x000f68000c1e1b00 */
[----:B------:R-:W5:Y:S04]  /*39d0*/  LDG.E.64 R42, desc[UR10][R12.64+0xa0] ;  /* 0x0000a00a0c2a7981 */ /* 0x000f68000c1e1b00 */
[----:B-1----:R-:W5:Y:S01]  /*39e0*/  LDG.E.64 R36, desc[UR10][R12.64+0xa8] ;  /* 0x0000a80a0c247981 */ /* 0x002f62000c1e1b00 */
[----:B------:R-:W-:-:S02]  /*39f0*/  DADD R18, R18, R34 ;  /* 0x0000000012127229 */ /* 0x000fc40000000022 */
[----:B------:R-:W-:-:S06]  /*3a00*/  DADD R20, R20, R32 ;  /* 0x0000000014147229 */ /* 0x000fcc0000000020 */
[C---:B--2---:R-:W-:Y:S02]  /*3a10*/  DADD R32, R18.reuse, R38 ;  /* 0x0000000012207229 */ /* 0x044fe40000000026 */
[----:B---3--:R-:W-:Y:S02]  /*3a20*/  DADD R22, -R18, R22 ;  /* 0x0000000012167229 */ /* 0x008fe40000000116 */
[C---:B----4-:R-:W-:Y:S02]  /*3a30*/  DADD R30, R20.reuse, R30 ;  /* 0x00000000141e7229 */ /* 0x050fe4000000001e */
[----:B-----5:R-:W-:Y:S02]  /*3a40*/  DADD R40, -R20, R40 ;  /* 0x0000000014287229 */ /* 0x020fe40000000128 */
[----:B------:R-:W-:Y:S02]  /*3a50*/  DADD R42, R24, R42 ;  /* 0x00000000182a7229 */ /* 0x000fe4000000002a */
[----:B------:R-:W-:Y:S01]  /*3a60*/  DADD R28, R28, R36 ;  /* 0x000000001c1c7229 */ /* 0x000fe20000000024 */
[----:B------:R0:W-:Y:S04]  /*3a70*/  STG.E.64 desc[UR10][R12.64+0x40], R32 ;  /* 0x000040200c007986 */ /* 0x0001e8000c101b0a */
[----:B------:R-:W-:Y:S04]  /*3a80*/  STG.E.64 desc[UR10][R12.64+0x70], R22 ;  /* 0x000070160c007986 */ /* 0x000fe8000c101b0a */
[----:B------:R-:W-:Y:S04]  /*3a90*/  STG.E.64 desc[UR10][R12.64+0x48], R30 ;  /* 0x0000481e0c007986 */ /* 0x000fe8000c101b0a */
[----:B------:R1:W-:Y:S04]  /*3aa0*/  STG.E.64 desc[UR10][R12.64+0x78], R40 ;  /* 0x000078280c007986 */ /* 0x0003e8000c101b0a */
[----:B------:R-:W-:Y:S04]  /*3ab0*/  STG.E.64 desc[UR10][R12.64+0xa0], R42 ;  /* 0x0000a02a0c007986 */ /* 0x000fe8000c101b0a */
[----:B------:R2:W-:Y:S04]  /*3ac0*/  STG.E.64 desc[UR10][R12.64+0xa8], R28 ;  /* 0x0000a81c0c007986 */ /* 0x0005e8000c101b0a */
[----:B------:R-:W3:Y:S04]  /*3ad0*/  LDG.E.64 R24, desc[UR10][R14.64+0x8] ;  /* 0x0000080a0e187981 */ /* 0x000ee8000c1e1b00 */
[----:B------:R-:W3:Y:S04]  /*3ae0*/  LDG.E.64 R34, desc[UR10][R44.64+0x8] ;  /* 0x0000080a2c227981 */ /* 0x000ee8000c1e1b00 */
[----:B------:R-:W4:Y:S04]  /*3af0*/  LDG.E.64 R38, desc[UR10][R14.64+0x38] ;  /* 0x0000380a0e267981 */ /* 0x000f28000c1e1b00 */
[----:B0-----:R-:W4:Y:S04]  /*3b00*/  LDG.E.64 R32, desc[UR10][R16.64+0x8] ;  /* 0x0000080a10207981 */ /* 0x001f28000c1e1b00 */
[----:B------:R-:W5:Y:S04]  /*3b10*/  LDG.E.64 R36, desc[UR10][R14.64] ;  /* 0x0000000a0e247981 */ /* 0x000f68000c1e1b00 */
[----:B------:R-:W5:Y:S04]  /*3b20*/  LDG.E.64 R26, desc[UR10][R44.64] ;  /* 0x0000000a2c1a7981 */ /* 0x000f68000c1e1b00 */
[----:B------:R-:W5:Y:S04]  /*3b30*/  LDG.E.64 R18, desc[UR10][R6.64+0xf8] ;  /* 0x0000f80a06127981 */ /* 0x000f68000c1e1b00 */
[----:B-1----:R-:W5:Y:S04]  /*3b40*/  LDG.E.64 R40, desc[UR10][R6.64+0xf0] ;  /* 0x0000f00a06287981 */ /* 0x002f68000c1e1b00 */
[----:B------:R-:W5:Y:S04]  /*3b50*/  LDG.E.64 R20, desc[UR10][R14.64+0x30] ;  /* 0x0000300a0e147981 */ /* 0x000f68000c1e1b00 */
[----:B------:R-:W5:Y:S04]  /*3b60*/  LDG.E.64 R22, desc[UR10][R16.64] ;  /* 0x0000000a10167981 */ /* 0x000f68000c1e1b00 */
[----:B--2---:R-:W2:Y:S04]  /*3b70*/  LDG.E.64 R28, desc[UR10][R14.64+0x18] ;  /* 0x0000180a0e1c7981 */ /* 0x004ea8000c1e1b00 */
[----:B------:R-:W2:Y:S04]  /*3b80*/  LDG.E.64 R30, desc[UR10][R6.64+0x100] ;  /* 0x0001000a061e7981 */ /* 0x000ea8000c1e1b00 */
[----:B------:R-:W2:Y:S01]  /*3b90*/  LDG.E.64 R42, desc[UR10][R16.64+0x10] ;  /* 0x0000100a102a7981 */ /* 0x000ea2000c1e1b00 */
[----:B---3--:R-:W-:-:S03]  /*3ba0*/  DADD R24, R24, R34 ;  /* 0x0000000018187229 */ /* 0x008fc60000000022 */
[----:B------:R-:W3:Y:S01]  /*3bb0*/  LDG.E.64 R34, desc[UR10][R6.64+0x108] ;  /* 0x0001080a06227981 */ /* 0x000ee2000c1e1b00 */
[----:B----4-:R-:W-:Y:S02]  /*3bc0*/  DADD R32, R38, -R32 ;  /* 0x0000000026207229 */ /* 0x010fe40000000820 */
[----:B-----5:R-:W-:Y:S02]  /*3bd0*/  DADD R36, R36, R26 ;  /* 0x0000000024247229 */ /* 0x020fe4000000001a */
[C---:B------:R-:W-:Y:S02]  /*3be0*/  DMUL R38, R24.reuse, R18 ;  /* 0x0000001218267228 */ /* 0x040fe40000000000 */
[----:B------:R-:W-:Y:S02]  /*3bf0*/  DMUL R26, R24, R40 ;  /* 0x00000028181a7228 */ /* 0x000fe40000000000 */
[----:B------:R-:W-:Y:S02]  /*3c00*/  DMUL R24, R18, R32 ;  /* 0x0000002012187228 */ /* 0x000fe40000000000 */
[----:B------:R-:W-:Y:S01]  /*3c10*/  DADD R20, R20, -R22 ;  /* 0x0000000014147229 */ /* 0x000fe20000000816 */
[----:B------:R-:W2:Y:S01]  /*3c20*/  LDG.E.64 R22, desc[UR10][R44.64+0x18] ;  /* 0x0000180a2c167981 */ /* 0x000ea2000c1e1b00 */
[----:B------:R-:W-:-:S02]  /*3c30*/  DFMA R38, R36, R40, -R38 ;  /* 0x000000282426722b */ /* 0x000fc40000000826 */
[----:B------:R-:W-:Y:S02]  /*3c40*/  DFMA R36, R36, R18, R26 ;  /* 0x000000122424722b */ /* 0x000fe4000000001a */
[----:B------:R-:W4:Y:S02]  /*3c50*/  LDG.E.64 R26, desc[UR10][R44.64+0x10] ;  /* 0x0000100a2c1a7981 */ /* 0x000f24000c1e1b00 */
[-C--:B------:R-:W-:Y:S02]  /*3c60*/  DMUL R18, R18, R20.reuse ;  /* 0x0000001412127228 */ /* 0x080fe40000000000 */
[C---:B------:R-:W-:Y:S01]  /*3c70*/  DFMA R20, R40.reuse, R20, -R24 ;  /* 0x000000142814722b */ /* 0x040fe20000000818 */
[----:B------:R-:W4:Y:S05]  /*3c80*/  LDG.E.64 R24, desc[UR10][R14.64+0x10] ;  /* 0x0000100a0e187981 */ /* 0x000f2a000c1e1b00 */
[----:B------:R-:W-:-:S02]  /*3c90*/  DFMA R32, R40, R32, R18 ;  /* 0x000000202820722b */ /* 0x000fc40000000012 */
[----:B------:R-:W5:Y:S04]  /*3ca0*/  LDG.E.64 R18, desc[UR10][R14.64+0x40] ;  /* 0x0000400a0e127981 */ /* 0x000f68000c1e1b00 */
[----:B------:R-:W5:Y:S01]  /*3cb0*/  LDG.E.64 R40, desc[UR10][R44.64+0x28] ;  /* 0x0000280a2c287981 */ /* 0x000f62000c1e1b00 */
[----:B--2---:R-:W-:-:S03]  /*3cc0*/  DADD R22, R28, R22 ;  /* 0x000000001c167229 */ /* 0x004fc60000000016 */
[----:B------:R-:W2:Y:S01]  /*3cd0*/  LDG.E.64 R28, desc[UR10][R14.64+0x48] ;  /* 0x0000480a0e1c7981 */ /* 0x000ea2000c1e1b00 */
[----:B----4-:R-:W-:-:S04]  /*3ce0*/  DADD R24, R24, R26 ;  /* 0x0000000018187229 */ /* 0x010fc8000000001a */
[C---:B---3--:R-:W-:Y:S02]  /*3cf0*/  DMUL R26, R22.reuse, R34 ;  /* 0x00000022161a7228 */ /* 0x048fe40000000000 */
[----:B------:R-:W-:-:S06]  /*3d00*/  DMUL R22, R22, R30 ;  /* 0x0000001e16167228 */ /* 0x000fcc0000000000 */
[C---:B------:R-:W-:Y:S02]  /*3d10*/  DFMA R26, R24.reuse, R30, -R26 ;  /* 0x0000001e181a722b */ /* 0x040fe4000000081a */
[----:B------:R-:W-:Y:S02]  /*3d20*/  DFMA R24, R24, R34, R22 ;  /* 0x000000221818722b */ /* 0x000fe40000000016 */
[----:B------:R-:W2:Y:S01]  /*3d30*/  LDG.E.64 R22, desc[UR10][R16.64+0x18] ;  /* 0x0000180a10167981 */ /* 0x000ea2000c1e1b00 */
[----:B-----5:R-:W-:-:S03]  /*3d40*/  DADD R42, R18, -R42 ;  /* 0x00000000122a7229 */ /* 0x020fc6000000082a */
[----:B------:R-:W3:Y:S01]  /*3d50*/  LDG.E.64 R18, desc[UR10][R14.64+0x28] ;  /* 0x0000280a0e127981 */ /* 0x000ee2000c1e1b00 */
[----:B------:R-:W-:-:S08]  /*3d60*/  DADD R38, RZ, R38 ;  /* 0x00000000ff267229 */ /* 0x000fd00000000026 */
[----:B------:R-:W-:Y:S02]  /*3d70*/  DADD R26, R38, R26 ;  /* 0x00000000261a7229 */ /* 0x000fe4000000001a */
[----:B------:R-:W4:Y:S01]  /*3d80*/  LDG.E.64 R38, desc[UR10][R14.64+0x20] ;  /* 0x0000200a0e267981 */ /* 0x000f22000c1e1b00 */
[----:B------:R-:W-:-:S08]  /*3d90*/  DADD R36, RZ, R36 ;  /* 0x00000000ff247229 */ /* 0x000fd00000000024 */
[----:B------:R-:W-:Y:S02]  /*3da0*/  DADD R24, R36, R24 ;  /* 0x0000000024187229 */ /* 0x000fe40000000018 */
[----:B------:R-:W5:Y:S01]  /*3db0*/  LDG.E.64 R36, desc[UR10][R14.64+0x50] ;  /* 0x0000500a0e247981 */ /* 0x000f62000c1e1b00 */
[----:B--2---:R-:W-:-:S08]  /*3dc0*/  DADD R22, R28, -R22 ;  /* 0x000000001c167229 */ /* 0x004fd00000000816 */
[C---:B------:R-:W-:Y:S02]  /*3dd0*/  DMUL R28, R34.reuse, R22 ;  /* 0x00000016221c7228 */ /* 0x040fe40000000000 */
[----:B------:R-:W-:-:S06]  /*3de0*/  DMUL R34, R34, R42 ;  /* 0x0000002a22227228 */ /* 0x000fcc0000000000 */
[C---:B------:R-:W-:Y:S02]  /*3df0*/  DFMA R28, R30.reuse, R42, -R28 ;  /* 0x0000002a1e1c722b */ /* 0x040fe4000000081c */
[----:B------:R-:W-:Y:S01]  /*3e00*/  DFMA R30, R30, R22, R34 ;  /* 0x000000161e1e722b */ /* 0x000fe20000000022 */
[----:B------:R-:W4:Y:S04]  /*3e10*/  LDG.E.64 R42, desc[UR10][R44.64+0x20] ;  /* 0x0000200a2c2a7981 */ /* 0x000f28000c1e1b00 */
[----:B------:R-:W2:Y:S04]  /*3e20*/  LDG.E.64 R34, desc[UR10][R6.64+0x118] ;  /* 0x0001180a06227981 */ /* 0x000ea8000c1e1b00 */
[----:B------:R-:W5:Y:S01]  /*3e30*/  LDG.E.64 R22, desc[UR10][R6.64+0x110] ;  /* 0x0001100a06167981 */ /* 0x000f62000c1e1b00 */
[----:B---3--:R-:W-:-:S03]  /*3e40*/  DADD R40, R18, R40 ;  /* 0x0000000012287229 */ /* 0x008fc60000000028 */
[----:B------:R-:W3:Y:S01]  /*3e50*/  LDG.E.64 R18, desc[UR10][R16.64+0x20] ;  /* 0x0000200a10127981 */ /* 0x000ee2000c1e1b00 */
[----:B------:R-:W0:Y:S01]  /*3e60*/  S2R R0, SR_TID.X ;  /* 0x0000000000007919 */ /* 0x000e220000002100 */
[----:B------:R-:W-:Y:S02]  /*3e70*/  UIMAD UR4, UR8, 0x180, URZ ;  /* 0x00000180080478a4 */ /* 0x000fe4000f8e02ff */
[----:B------:R-:W-:Y:S01]  /*3e80*/  UIMAD UR13, UR7, 0x60000, URZ ;  /* 0x00060000070d78a4 */ /* 0x000fe2000f8e02ff */
[----:B------:R-:W3:Y:S01]  /*3e90*/  LDG.E.64 R16, desc[UR10][R16.64+0x28] ;  /* 0x0000280a10107981 */ /* 0x000ee2000c1e1b00 */
[----:B----4-:R-:W-:Y:S02]  /*3ea0*/  DADD R42, R38, R42 ;  /* 0x00000000262a7229 */ /* 0x010fe4000000002a */
[----:B--2---:R-:W-:-:S08]  /*3eb0*/  DMUL R38, R40, R34 ;  /* 0x0000002228267228 */ /* 0x004fd00000000000 */
[-C--:B-----5:R-:W-:Y:S02]  /*3ec0*/  DFMA R38, R42, R22.reuse, -R38 ;  /* 0x000000162a26722b */ /* 0x0a0fe40000000826 */
[----:B------:R-:W-:-:S06]  /*3ed0*/  DMUL R40, R40, R22 ;  /* 0x0000001628287228 */ /* 0x000fcc0000000000 */
[----:B------:R-:W-:Y:S01]  /*3ee0*/  DADD R38, R26, R38 ;  /* 0x000000001a267229 */ /* 0x000fe20000000026 */
[----:B------:R-:W-:-:S04]  /*3ef0*/  IMAD.MOV.U32 R27, RZ, RZ, 0xc ;  /* 0x0000000cff1b7424 */ /* 0x000fc800078e00ff */
[----:B0-----:R-:W-:Y:S01]  /*3f00*/  IMAD R26, R0, R27, UR4 ;  /* 0x00000004001a7e24 */ /* 0x001fe2000f8e021b */
[----:B------:R-:W-:Y:S01]  /*3f10*/  MOV R27, UR12 ;  /* 0x0000000c001b7c02 */ /* 0x000fe20008000f00 */
[----:B------:R-:W-:-:S04]  /*3f20*/  DFMA R40, R42, R34, R40 ;  /* 0x000000222a28722b */ /* 0x000fc80000000028 */
[----:B------:R-:W-:Y:S02]  /*3f30*/  IMAD R42, R27, 0x3000, R26 ;  /* 0x000030001b2a7824 */ /* 0x000fe400078e021a */
[----:B------:R-:W0:Y:S02]  /*3f40*/  LDC.64 R26, c[0x0][0x390] ;  /* 0x0000e400ff1a7b82 */ /* 0x000e240000000a00 */
[----:B------:R-:W-:Y:S01]  /*3f50*/  DADD R24, R24, R40 ;  /* 0x0000000018187229 */ /* 0x000fe20000000028 */
[----:B------:R-:W-:Y:S01]  /*3f60*/  IADD3 R41, PT, PT, R42, UR13, RZ ;  /* 0x0000000d2a297c10 */ /* 0x000fe2000fffe0ff */
[----:B---3--:R-:W-:-:S04]  /*3f70*/  DADD R18, R36, -R18 ;  /* 0x0000000024127229 */ /* 0x008fc80000000812 */
[----:B0-----:R-:W-:Y:S02]  /*3f80*/  IMAD.WIDE.U32 R26, R41, 0x10, R26 ;  /* 0x00000010291a7825 */ /* 0x001fe400078e001a */
[----:B------:R-:W2:Y:S04]  /*3f90*/  LDG.E.64 R40, desc[UR10][R14.64+0x58] ;  /* 0x0000580a0e287981 */ /* 0x000ea8000c1e1b00 */
[----:B------:R-:W3:Y:S04]  /*3fa0*/  LDG.E.64 R36, desc[UR10][R26.64+0x20] ;  /* 0x0000200a1a247981 */ /* 0x000ee8000c1e1b00 */
[----:B------:R-:W4:Y:S01]  /*3fb0*/  LDG.E.64 R44, desc[UR10][R26.64+0x28] ;  /* 0x0000280a1a2c7981 */ /* 0x000f22000c1e1b00 */
[----:B------:R-:W-:-:S02]  /*3fc0*/  DMUL R42, R34, R18 ;  /* 0x00000012222a7228 */ /* 0x000fc40000000000 */
[----:B--2---:R-:W-:Y:S02]  /*3fd0*/  DADD R40, R40, -R16 ;  /* 0x0000000028287229 */ /* 0x004fe40000000810 */
[----:B---3--:R-:W-:-:S06]  /*3fe0*/  DADD R14, R38, R36 ;  /* 0x00000000260e7229 */ /* 0x008fcc0000000024 */
[-C--:B------:R-:W-:Y:S02]  /*3ff0*/  DMUL R36, R34, R40.reuse ;  /* 0x0000002822247228 */ /* 0x080fe40000000000 */
[----:B----4-:R-:W-:Y:S01]  /*4000*/  DADD R44, R24, R44 ;  /* 0x00000000182c7229 */ /* 0x010fe2000000002c */
[----:B------:R0:W-:Y:S01]  /*4010*/  STG.E.64 desc[UR10][R26.64+0x20], R14 ;  /* 0x0000200e1a007986 */ /* 0x0001e2000c101b0a */
[----:B------:R-:W-:-:S04]  /*4020*/  DFMA R42, R22, R40, R42 ;  /* 0x00000028162a722b */ /* 0x000fc8000000002a */
[----:B------:R-:W-:Y:S01]  /*4030*/  DFMA R36, R22, R18, -R36 ;  /* 0x000000121624722b */ /* 0x000fe20000000824 */
[----:B------:R1:W-:Y:S04]  /*4040*/  STG.E.64 desc[UR10][R26.64+0x28], R44 ;  /* 0x0000282c1a007986 */ /* 0x0003e8000c101b0a */
[----:B------:R-:W2:Y:S04]  /*4050*/  LDG.E.64 R34, desc[UR10][R12.64+0x50] ;  /* 0x0000500a0c227981 */ /* 0x000ea8000c1e1b00 */
[----:B------:R-:W3:Y:S04]  /*4060*/  LDG.E.64 R16, desc[UR10][R12.64+0x58] ;  /* 0x0000580a0c107981 */ /* 0x000ee8000c1e1b00 */
[----:B------:R-:W4:Y:S04]  /*4070*/  LDG.E.64 R18, desc[UR10][R12.64+0x88] ;  /* 0x0000880a0c127981 */ /* 0x000f28000c1e1b00 */
[----:B------:R-:W5:Y:S04]  /*4080*/  LDG.E.64 R22, desc[UR10][R12.64+0xb0] ;  /* 0x0000b00a0c167981 */ /* 0x000f68000c1e1b00 */
[----:B------:R-:W5:Y:S04]  /*4090*/  LDG.E.64 R40, desc[UR10][R12.64+0xb8] ;  /* 0x0000b80a0c287981 */ /* 0x000f68000c1e1b00 */
[----:B0-----:R-:W5:Y:S01]  /*40a0*/  LDG.E.64 R14, desc[UR10][R12.64+0x80] ;  /* 0x0000800a0c0e7981 */ /* 0x001f62000c1e1b00 */
[----:B------:R-:W-:-:S02]  /*40b0*/  DADD R20, RZ, R20 ;  /* 0x00000000ff147229 */ /* 0x000fc40000000014 */
[----:B------:R-:W-:-:S06]  /*40c0*/  DADD R32, RZ, R32 ;  /* 0x00000000ff207229 */ /* 0x000fcc0000000020 */
[----:B------:R-:W-:Y:S02]  /*40d0*/  DADD R20, R20, R28 ;  /* 0x0000000014147229 */ /* 0x000fe4000000001c */
[----:B------:R-:W-:-:S06]  /*40e0*/  DADD R30, R32, R30 ;  /* 0x00000000201e7229 */ /* 0x000fcc000000001e */
[----:B------:R-:W-:Y:S02]  /*40f0*/  DADD R20, R20, R36 ;  /* 0x0000000014147229 */ /* 0x000fe40000000024 */
[----:B------:R-:W-:Y:S01]  /*4100*/  DADD R30, R30, R42 ;  /* 0x000000001e1e7229 */ /* 0x000fe2000000002a */
[----:B------:R-:W-:Y:S02]  /*4110*/  UISETP.NE.AND UP0, UPT, UR8, URZ, UPT ;  /* 0x000000ff0800728c */ /* 0x000fe4000bf05270 */
[----:B------:R-:W-:Y:S02]  /*4120*/  UIADD3 UR4, UPT, UPT, UR8, -0x1, URZ ;  /* 0xffffffff08047890 */ /* 0x000fe4000fffe0ff */
[----:B------:R-:W-:Y:S02]  /*4130*/  UIMAD UR6, UR12, 0x9000, URZ ;  /* 0x000090000c0678a4 */ /* 0x000fe4000f8e02ff */
[----:B------:R-:W-:Y:S02]  /*4140*/  USEL UR4, UR4, 0x1f, UP0 ;  /* 0x0000001f04047887 */ /* 0x000fe40008000000 */
[----:B------:R-:W-:-:S04]  /*4150*/  UIADD3 UR6, UPT, UPT, UR6, UR5, URZ ;  /* 0x0000000506067290 */ /* 0x000fc8000fffe0ff */
[----:B------:R-:W-:Y:S01]  /*4160*/  UIMAD UR4, UR4, 0x480, UR6 ;  /* 0x00000480040478a4 */ /* 0x000fe2000f8e0206 */
[----:B------:R-:W-:Y:S01]  /*4170*/  MOV R42, R2 ;  /* 0x00000002002a7202 */ /* 0x000fe20000000f00 */
[----:B-1----:R-:W-:Y:S01]  /*4180*/  IMAD.MOV.U32 R44, RZ, RZ, R4 ;  /* 0x000000ffff2c7224 */ /* 0x002fe200078e0004 */
[----:B------:R-:W-:Y:S02]  /*4190*/  MOV R43, R3 ;  /* 0x00000003002b7202 */ /* 0x000fe40000000f00 */
[----:B------:R-:W-:Y:S01]  /*41a0*/  MOV R45, R5 ;  /* 0x00000005002d7202 */ /* 0x000fe20000000f00 */
[----:B------:R-:W-:Y:S01]  /*41b0*/  UIMAD UR9, UR12, 0x3000, URZ ;  /* 0x000030000c0978a4 */ /* 0x000fe2000f8e02ff */
[----:B--2---:R-:W-:Y:S02]  /*41c0*/  DADD R34, R20, R34 ;  /* 0x0000000014227229 */ /* 0x004fe40000000022 */
[C---:B---3--:R-:W-:Y:S02]  /*41d0*/  DADD R16, R30.reuse, R16 ;  /* 0x000000001e107229 */ /* 0x048fe40000000010 */
[----:B----4-:R-:W-:-:S02]  /*41e0*/  DADD R18, -R30, R18 ;  /* 0x000000001e127229 */ /* 0x010fc40000000112 */
[----:B-----5:R-:W-:Y:S02]  /*41f0*/  DADD R22, R38, R22 ;  /* 0x0000000026167229 */ /* 0x020fe40000000016 */
[----:B------:R-:W-:Y:S01]  /*4200*/  DADD R24, R24, R40 ;  /* 0x0000000018187229 */ /* 0x000fe20000000028 */
[----:B------:R-:W-:Y:S04]  /*4210*/  STG.E.64 desc[UR10][R12.64+0x50], R34 ;  /* 0x000050220c007986 */ /* 0x000fe8000c101b0a */
[----:B------:R-:W-:Y:S04]  /*4220*/  STG.E.64 desc[UR10][R12.64+0x58], R16 ;  /* 0x000058100c007986 */ /* 0x000fe8000c101b0a */
[----:B------:R-:W-:Y:S04]  /*4230*/  STG.E.64 desc[UR10][R12.64+0x88], R18 ;  /* 0x000088120c007986 */ /* 0x000fe8000c101b0a */
[----:B------:R-:W-:Y:S04]  /*4240*/  STG.E.64 desc[UR10][R12.64+0xb0], R22 ;  /* 0x0000b0160c007986 */ /* 0x000fe8000c101b0a */
[----:B------:R-:W-:Y:S01]  /*4250*/  STG.E.64 desc[UR10][R12.64+0xb8], R24 ;  /* 0x0000b8180c007986 */ /* 0x000fe2000c101b0a */
[----:B------:R-:W-:Y:S01]  /*4260*/  DADD R14, -R20, R14 ;  /* 0x00000000140e7229 */ /* 0x000fe2000000010e */
[----:B------:R-:W-:-:S06]  /*4270*/  IMAD R41, R0, 0x24, RZ ;  /* 0x0000002400297824 */ /* 0x000fcc00078e02ff */
[----:B------:R0:W-:Y:S02]  /*4280*/  STG.E.64 desc[UR10][R12.64+0x80], R14 ;  /* 0x0000800e0c007986 */ /* 0x0001e4000c101b0a */
[----:B0-----:R-:W-:Y:S01]  /*4290*/  IMAD.U32 R14, RZ, RZ, UR4 ;  /* 0x00000004ff0e7e24 */ /* 0x001fe2000f8e00ff */
[----:B------:R-:W-:-:S04]  /*42a0*/  UMOV UR4, URZ ;  /* 0x000000ff00047c82 */ /* 0x000fc80008000000 */
[----:B------:R-:W-:-:S07]  /*42b0*/  IADD3 R41, PT, PT, R14, 0x12, R41 ;  /* 0x000000120e297810 */ /* 0x000fce0007ffe029 */
.L_x_2:
[----:B------:R-:W-:Y:S01]  /*42c0*/  UISETP.NE.AND UP0, UPT, UR8, URZ, UPT ;  /* 0x000000ff0800728c */ /* 0x000fe2000bf05270 */
[----:B------:R-:W-:Y:S01]  /*42d0*/  MOV R15, 0xc ;  /* 0x0000000c000f7802 */ /* 0x000fe20000000f00 */
[----:B------:R-:W-:-:S04]  /*42e0*/  UIADD3 UR6, UPT, UPT, UR8, -0x1, URZ ;  /* 0xffffffff08067890 */ /* 0x000fc8000fffe0ff */
[----:B------:R-:W-:Y:S01]  /*42f0*/  USEL UR6, UR6, 0x1f, UP0 ;  /* 0x0000001f06067887 */ /* 0x000fe20008000000 */
[----:B------:R-:W-:-:S04]  /*4300*/  IMAD R14, R0, R15, UR9 ;  /* 0x00000009000e7e24 */ /* 0x000fc8000f8e020f */
[----:B------:R-:W-:Y:S01]  /*4310*/  VIADD R14, R14, UR13 ;  /* 0x0000000d0e0e7c36 */ /* 0x000fe20008000000 */
[----:B------:R-:W-:-:S05]  /*4320*/  MOV R15, UR6 ;  /* 0x00000006000f7c02 */ /* 0x000fca0008000f00 */
[----:B------:R-:W-:-:S04]  /*4330*/  IMAD R15, R15, 0x180, R14 ;  /* 0x000001800f0f7824 */ /* 0x000fc800078e020e */
[----:B------:R-:W-:-:S05]  /*4340*/  IMAD.WIDE R14, R15, 0x10, R8 ;  /* 0x000000100f0e7825 */ /* 0x000fca00078e0208 */
[----:B------:R-:W2:Y:S04]  /*4350*/  LDG.E.64 R34, desc[UR10][R14.64+0x60] ;  /* 0x0000600a0e227981 */ /* 0x000ea8000c1e1b00 */
[----:B0-----:R-:W2:Y:S04]  /*4360*/  LDG.E.64 R16, desc[UR10][R14.64+0x68] ;  /* 0x0000680a0e107981 */ /* 0x001ea8000c1e1b00 */
[----:B------:R-:W3:Y:S01]  /*4370*/  LDG.E.64 R36, desc[UR10][R14.64+0x8] ;  /* 0x0000080a0e247981 */ /* 0x000ee2000c1e1b00 */
[----:B------:R-:W-:-:S03]  /*4380*/  IMAD.WIDE R26, R41, 0x10, R10 ;  /* 0x00000010291a7825 */ /* 0x000fc600078e020a */
[----:B------:R-:W4:Y:S04]  /*4390*/  LDG.E.64 R28, desc[UR10][R14.64+0x90] ;  /* 0x0000900a0e1c7981 */ /* 0x000f28000c1e1b00 */
[----:B------:R-:W4:Y:S04]  /*43a0*/  LDG.E.64 R20, desc[UR10][R14.64+0x98] ;  /* 0x0000980a0e147981 */ /* 0x000f28000c1e1b00 */
[----:B------:R-:W5:Y:S04]  /*43b0*/  LDG.E.64 R22, desc[UR10][R14.64+0x38] ;  /* 0x0000380a0e167981 */ /* 0x000f68000c1e1b00 */
[----:B------:R-:W5:Y:S04]  /*43c0*/  LDG.E.64 R30, desc[UR10][R14.64] ;  /* 0x0000000a0e1e7981 */ /* 0x000f68000c1e1b00 */
[----:B------:R-:W5:Y:S04]  /*43d0*/  LDG.E.64 R18, desc[UR10][R26.64+0x8] ;  /* 0x0000080a1a127981 */ /* 0x000f68000c1e1b00 */
[----:B------:R-:W5:Y:S04]  /*43e0*/  LDG.E.64 R24, desc[UR10][R26.64] ;  /* 0x0000000a1a187981 */ /* 0x000f68000c1e1b00 */
[----:B------:R-:W5:Y:S01]  /*43f0*/  LDG.E.64 R38, desc[UR10][R14.64+0x10] ;  /* 0x0000100a0e267981 */ /* 0x000f62000c1e1b00 */
[----:B--2---:R-:W-:-:S02]  /*4400*/  DFMA R32, RZ, R34, -R16 ;  /* 0x00000022ff20722b */ /* 0x004fc40000000810 */
[----:B------:R-:W-:Y:S01]  /*4410*/  DFMA R16, RZ, R16, R34 ;  /* 0x00000010ff10722b */ /* 0x000fe20000000022 */
[----:B------:R-:W2:Y:S07]  /*4420*/  LDG.E.64 R34, desc[UR10][R14.64+0x30] ;  /* 0x0000300a0e227981 */ /* 0x000eae000c1e1b00 */
[----:B---3--:R-:W-:Y:S02]  /*4430*/  DADD R36, R16, R36 ;  /* 0x0000000010247229 */ /* 0x008fe40000000024 */
[----:B----4-:R-:W-:-:S02]  /*4440*/  DFMA R16, RZ, R28, -R20 ;  /* 0x0000001cff10722b */ /* 0x010fc40000000814 */
[----:B------:R-:W-:Y:S01]  /*4450*/  DFMA R20, RZ, R20, R28 ;  /* 0x00000014ff14722b */ /* 0x000fe2000000001c */
[----:B------:R-:W3:Y:S07]  /*4460*/  LDG.E.64 R28, desc[UR10][R14.64+0x70] ;  /* 0x0000700a0e1c7981 */ /* 0x000eee000c1e1b00 */
[----:B-----5:R-:W-:Y:S02]  /*4470*/  DADD R22, -R20, R22 ;  /* 0x0000000014167229 */ /* 0x020fe40000000116 */
[----:B------:R-:W-:Y:S01]  /*4480*/  DADD R30, R32, R30 ;  /* 0x00000000201e7229 */ /* 0x000fe2000000001e */
[----:B------:R-:W3:Y:S01]  /*4490*/  LDG.E.64 R20, desc[UR10][R14.64+0x78] ;  /* 0x0000780a0e147981 */ /* 0x000ee2000c1e1b00 */
[----:B------:R-:W-:-:S08]  /*44a0*/  DMUL R32, R36, R18 ;  /* 0x0000001224207228 */ /* 0x000fd00000000000 */
[C---:B------:R-:W-:Y:S02]  /*44b0*/  DFMA R32, R30.reuse, R24, R32 ;  /* 0x000000181e20722b */ /* 0x040fe40000000020 */
[----:B------:R-:W-:Y:S02]  /*44c0*/  DMUL R30, R30, R18 ;  /* 0x000000121e1e7228 */ /* 0x000fe40000000000 */
[----:B--2---:R-:W-:Y:S02]  /*44d0*/  DADD R34, -R16, R34 ;  /* 0x0000000010227229 */ /* 0x004fe40000000122 */
[----:B------:R-:W-:-:S06]  /*44e0*/  DMUL R16, R18, R22 ;  /* 0x0000001612107228 */ /* 0x000fcc0000000000 */
[-C--:B------:R-:W-:Y:S02]  /*44f0*/  DMUL R18, R18, R34.reuse ;  /* 0x0000002212127228 */ /* 0x080fe40000000000 */
[C---:B------:R-:W-:Y:S01]  /*4500*/  DFMA R16, R24.reuse, R34, R16 ;  /* 0x000000221810722b */ /* 0x040fe20000000010 */
[----:B------:R-:W2:Y:S05]  /*4510*/  LDG.E.64 R34, desc[UR10][R14.64+0x18] ;  /* 0x0000180a0e227981 */ /* 0x000eaa000c1e1b00 */
[----:B------:R-:W-:Y:S01]  /*4520*/  DFMA R18, R24, R22, -R18 ;  /* 0x000000161812722b */ /* 0x000fe20000000812 */
[----:B------:R-:W4:Y:S01]  /*4530*/  LDG.E.64 R22, desc[UR10][R26.64+0x38] ;  /* 0x0000380a1a167981 */ /* 0x000f22000c1e1b00 */
[----:B------:R-:W-:-:S03]  /*4540*/  DFMA R30, R36, R24, -R30 ;  /* 0x00000018241e722b */ /* 0x000fc6000000081e */
[----:B------:R-:W5:Y:S01]  /*4550*/  LDG.E.64 R36, desc[UR10][R26.64+0x30] ;  /* 0x0000300a1a247981 */ /* 0x000f62000c1e1b00 */
[----:B---3--:R-:W-:Y:S02]  /*4560*/  DFMA R24, RZ, R28, -R20 ;  /* 0x0000001cff18722b */ /* 0x008fe40000000814 */
[----:B------:R-:W-:-:S06]  /*4570*/  DFMA R20, RZ, R20, R28 ;  /* 0x00000014ff14722b */ /* 0x000fcc000000001c */
[----:B------:R-:W-:Y:S02]  /*4580*/  DADD R38, R24, R38 ;  /* 0x0000000018267229 */ /* 0x000fe40000000026 */
[----:B------:R-:W3:Y:S01]  /*4590*/  LDG.E.64 R24, desc[UR10][R14.64+0xa0] ;  /* 0x0000a00a0e187981 */ /* 0x000ee2000c1e1b00 */
[----:B--2---:R-:W-:-:S03]  /*45a0*/  DADD R34, R20, R34 ;  /* 0x0000000014227229 */ /* 0x004fc60000000022 */
[----:B------:R-:W3:Y:S05]  /*45b0*/  LDG.E.64 R20, desc[UR10][R14.64+0xa8] ;  /* 0x0000a80a0e147981 */ /* 0x000eea000c1e1b00 */
[----:B----4-:R-:W-:Y:S02]  /*45c0*/  DMUL R28, R34, R22 ;  /* 0x00000016221c7228 */ /* 0x010fe40000000000 */
[----:B------:R-:W-:-:S06]  /*45d0*/  DADD R32, RZ, R32 ;  /* 0x00000000ff207229 */ /* 0x000fcc0000000020 */
[C---:B-----5:R-:W-:Y:S02]  /*45e0*/  DFMA R28, R38.reuse, R36, R28 ;  /* 0x00000024261c722b */ /* 0x060fe4000000001c */
[----:B------:R-:W-:-:S06]  /*45f0*/  DMUL R38, R38, R22 ;  /* 0x0000001626267228 */ /* 0x000fcc0000000000 */
[----:B------:R-:W-:Y:S01]  /*4600*/  DADD R28, R32, R28 ;  /* 0x00000000201c7229 */ /* 0x000fe2000000001c */
[----:B------:R-:W2:Y:S01]  /*4610*/  LDG.E.64 R32, desc[UR10][R14.64+0x48] ;  /* 0x0000480a0e207981 */ /* 0x000ea2000c1e1b00 */
[----:B------:R-:W-:Y:S02]  /*4620*/  DFMA R38, R34, R36, -R38 ;  /* 0x000000242226722b */ /* 0x000fe40000000826 */
[----:B---3--:R-:W-:Y:S02]  /*4630*/  DFMA R34, RZ, R24, -R20 ;  /* 0x00000018ff22722b */ /* 0x008fe40000000814 */
[----:B------:R-:W-:Y:S01]  /*4640*/  DFMA R20, RZ, R20, R24 ;  /* 0x00000014ff14722b */ /* 0x000fe20000000018 */
[----:B------:R-:W3:Y:S07]  /*4650*/  LDG.E.64 R24, desc[UR10][R14.64+0x40] ;  /* 0x0000400a0e187981 */ /* 0x000eee000c1e1b00 */
[----:B--2---:R-:W-:-:S08]  /*4660*/  DADD R32, -R20, R32 ;  /* 0x0000000014207229 */ /* 0x004fd00000000120 */
[----:B------:R-:W-:Y:S02]  /*4670*/  DMUL R20, R22, R32 ;  /* 0x0000002016147228 */ /* 0x000fe40000000000 */
[----:B---3--:R-:W-:Y:S01]  /*4680*/  DADD R24, -R34, R24 ;  /* 0x0000000022187229 */ /* 0x008fe20000000118 */
[----:B------:R-:W2:Y:S07]  /*4690*/  LDG.E.64 R34, desc[UR10][R14.64+0x88] ;  /* 0x0000880a0e227981 */ /* 0x000eae000c1e1b00 */
[----:B------:R-:W-:-:S02]  /*46a0*/  DMUL R22, R22, R24 ;  /* 0x0000001816167228 */ /* 0x000fc40000000000 */
[----:B------:R-:W-:Y:S01]  /*46b0*/  DFMA R20, R36, R24, R20 ;  /* 0x000000182414722b */ /* 0x000fe20000000014 */
[----:B------:R-:W2:Y:S01]  /*46c0*/  LDG.E.64 R24, desc[UR10][R14.64+0x80] ;  /* 0x0000800a0e187981 */ /* 0x000ea2000c1e1b00 */
[----:B------:R-:W-:-:S08]  /*46d0*/  DADD R30, RZ, R30 ;  /* 0x00000000ff1e7229 */ /* 0x000fd0000000001e */
[----:B------:R-:W-:Y:S02]  /*46e0*/  DADD R38, R30, R38 ;  /* 0x000000001e267229 */ /* 0x000fe40000000026 */
[----:B------:R-:W3:Y:S01]  /*46f0*/  LDG.E.64 R30, desc[UR10][R14.64+0x28] ;  /* 0x0000280a0e1e7981 */ /* 0x000ee2000c1e1b00 */
[----:B------:R-:W-:-:S03]  /*4700*/  DFMA R22, R36, R32, -R22 ;  /* 0x000000202416722b */ /* 0x000fc60000000816 */
[----:B------:R-:W4:Y:S01]  /*4710*/  LDG.E.64 R32, desc[UR10][R14.64+0x20] ;  /* 0x0000200a0e207981 */ /* 0x000f22000c1e1b00 */
[----:B--2---:R-:W-:Y:S02]  /*4720*/  DFMA R36, RZ, R24, -R34 ;  /* 0x00000018ff24722b */ /* 0x004fe40000000822 */
[----:B------:R-:W-:Y:S01]  /*4730*/  DFMA R34, RZ, R34, R24 ;  /* 0x00000022ff22722b */ /* 0x000fe20000000018 */
[----:B------:R-:W2:Y:S04]  /*4740*/  LDG.E.64 R24, desc[UR10][R26.64+0x68] ;  /* 0x0000680a1a187981 */ /* 0x000ea8000c1e1b00 */
[----:B------:R-:W5:Y:S03]  /*4750*/  LDG.E.64 R26, desc[UR10][R26.64+0x60] ;  /* 0x0000600a1a1a7981 */ /* 0x000f66000c1e1b00 */
[----:B---3--:R-:W-:-:S02]  /*4760*/  DADD R30, R34, R30 ;  /* 0x00000000221e7229 */ /* 0x008fc4000000001e */
[----:B----4-:R-:W-:Y:S01]  /*4770*/  DADD R36, R36, R32 ;  /* 0x0000000024247229 */ /* 0x010fe20000000020 */
[----:B------:R-:W3:Y:S05]  /*4780*/  LDG.E.64 R34, desc[UR10][R14.64+0x50] ;  /* 0x0000500a0e227981 */ /* 0x000eea000c1e1b00 */
[----:B--2---:R-:W-:-:S08]  /*4790*/  DMUL R32, R30, R24 ;  /* 0x000000181e207228 */ /* 0x004fd00000000000 */
[C---:B-----5:R-:W-:Y:S02]  /*47a0*/  DFMA R32, R36.reuse, R26, R32 ;  /* 0x0000001a2420722b */ /* 0x060fe40000000020 */
[----:B------:R-:W-:-:S06]  /*47b0*/  DMUL R36, R36, R24 ;  /* 0x0000001824247228 */ /* 0x000fcc0000000000 */
[----:B------:R-:W-:Y:S02]  /*47c0*/  DADD R28, R28, R32 ;  /* 0x000000001c1c7229 */ /* 0x000fe40000000020 */
[----:B------:R-:W-:Y:S01]  /*47d0*/  DFMA R36, R30, R26, -R36 ;  /* 0x0000001a1e24722b */ /* 0x000fe20000000824 */
[----:B------:R-:W2:Y:S04]  /*47e0*/  LDG.E.64 R32, desc[UR10][R14.64+0xb8] ;  /* 0x0000b80a0e207981 */ /* 0x000ea8000c1e1b00 */
[----:B------:R-:W2:Y:S03]  /*47f0*/  LDG.E.64 R30, desc[UR10][R14.64+0xb0] ;  /* 0x0000b00a0e1e7981 */ /* 0x000ea6000c1e1b00 */
[----:B------:R-:W-:-:S02]  /*4800*/  DADD R36, R38, R36 ;  /* 0x0000000026247229 */ /* 0x000fc40000000024 */
[----:B--2---:R-:W-:Y:S02]  /*4810*/  DFMA R38, RZ, R30, -R32 ;  /* 0x0000001eff26722b */ /* 0x004fe40000000820 */
[----:B------:R-:W-:Y:S01]  /*4820*/  DFMA R30, RZ, R32, R30 ;  /* 0x00000020ff1e722b */ /* 0x000fe2000000001e */
[----:B------:R-:W2:Y:S05]  /*4830*/  LDG.E.64 R32, desc[UR10][R14.64+0x58] ;  /* 0x0000580a0e207981 */ /* 0x000eaa000c1e1b00 */
[----:B---3--:R-:W-:Y:S02]  /*4840*/  DADD R34, -R38, R34 ;  /* 0x0000000026227229 */ /* 0x008fe40000000122 */
[----:B------:R-:W3:Y:S04]  /*4850*/  LDG.E.64 R38, desc[UR10][R44.64] ;  /* 0x0000000a2c267981 */ /* 0x000ee8000c1e1b00 */
[----:B------:R-:W4:Y:S01]  /*4860*/  LDG.E.64 R14, desc[UR10][R44.64+-0x8] ;  /* 0xfffff80a2c0e7981 */ /* 0x000f22000c1e1b00 */
[----:B------:R-:W-:-:S08]  /*4870*/  DADD R16, RZ, R16 ;  /* 0x00000000ff107229 */ /* 0x000fd00000000010 */
[----:B------:R-:W-:Y:S02]  /*4880*/  DADD R16, R16, R20 ;  /* 0x0000000010107229 */ /* 0x000fe40000000014 */
[----:B------:R-:W-:Y:S01]  /*4890*/  DADD R20, RZ, R18 ;  /* 0x00000000ff147229 */ /* 0x000fe20000000012 */
[----:B------:R-:W-:Y:S01]  /*48a0*/  MOV R18, R42 ;  /* 0x0000002a00127202 */ /* 0x000fe20000000f00 */
[----:B------:R-:W-:-:S06]  /*48b0*/  IMAD.MOV.U32 R19, RZ, RZ, R43 ;  /* 0x000000ffff137224 */ /* 0x000fcc00078e002b */
[----:B------:R-:W-:Y:S02]  /*48c0*/  DADD R20, R20, R22 ;  /* 0x0000000014147229 */ /* 0x000fe40000000016 */
[----:B--2---:R-:W-:Y:S02]  /*48d0*/  DADD R30, -R30, R32 ;  /* 0x000000001e1e7229 */ /* 0x004fe40000000120 */
[----:B---3--:R-:W-:Y:S02]  /*48e0*/  DADD R38, R36, R38 ;  /* 0x0000000024267229 */ /* 0x008fe40000000026 */
[----:B----4-:R-:W-:-:S04]  /*48f0*/  DADD R32, R28, R14 ;  /* 0x000000001c207229 */ /* 0x010fc8000000000e */
[C---:B------:R-:W-:Y:S01]  /*4900*/  DMUL R14, R24.reuse, R30 ;  /* 0x0000001e180e7228 */ /* 0x040fe20000000000 */
[----:B------:R-:W-:Y:S01]  /*4910*/  STG.E.64 desc[UR10][R44.64], R38 ;  /* 0x000000262c007986 */ /* 0x000fe2000c101b0a */
[----:B------:R-:W-:-:S03]  /*4920*/  DMUL R24, R24, R34 ;  /* 0x0000002218187228 */ /* 0x000fc60000000000 */
[----:B------:R0:W-:Y:S04]  /*4930*/  STG.E.64 desc[UR10][R44.64+-0x8], R32 ;  /* 0xfffff8202c007986 */ /* 0x0001e8000c101b0a */
[----:B------:R-:W2:Y:S01]  /*4940*/  LDG.E.64 R42, desc[UR10][R18.64] ;  /* 0x0000000a122a7981 */ /* 0x000ea2000c1e1b00 */
[C---:B------:R-:W-:Y:S02]  /*4950*/  DFMA R14, R26.reuse, R34, R14 ;  /* 0x000000221a0e722b */ /* 0x040fe4000000000e */
[----:B------:R-:W-:Y:S01]  /*4960*/  DFMA R34, R26, R30, -R24 ;  /* 0x0000001e1a22722b */ /* 0x000fe20000000818 */
[----:B------:R-:W3:Y:S04]  /*4970*/  LDG.E.64 R22, desc[UR10][R18.64+0x8] ;  /* 0x0000080a12167981 */ /* 0x000ee8000c1e1b00 */
[----:B------:R-:W4:Y:S04]  /*4980*/  LDG.E.64 R24, desc[UR10][R18.64+-0x28] ;  /* 0xffffd80a12187981 */ /* 0x000f28000c1e1b00 */
[----:B0-----:R-:W5:Y:S04]  /*4990*/  LDG.E.64 R32, desc[UR10][R18.64+-0x30] ;  /* 0xffffd00a12207981 */ /* 0x001f68000c1e1b00 */
[----:B------:R-:W5:Y:S04]  /*49a0*/  LDG.E.64 R26, desc[UR10][R18.64+0x30] ;  /* 0x0000300a121a7981 */ /* 0x000f68000c1e1b00 */
[----:B------:R-:W5:Y:S01]  /*49b0*/  LDG.E.64 R30, desc[UR10][R18.64+0x38] ;  /* 0x0000380a121e7981 */ /* 0x000f62000c1e1b00 */
[----:B------:R-:W-:-:S02]  /*49c0*/  DADD R14, R16, R14 ;  /* 0x00000000100e7229 */ /* 0x000fc4000000000e */
[----:B------:R-:W-:Y:S02]  /*49d0*/  DFMA R16, RZ, R28, -R36 ;  /* 0x0000001cff10722b */ /* 0x000fe40000000824 */
[----:B------:R-:W-:Y:S02]  /*49e0*/  DADD R20, R20, R34 ;  /* 0x0000000014147229 */ /* 0x000fe40000000022 */
[----:B------:R-:W-:-:S06]  /*49f0*/  DFMA R28, RZ, R36, R28 ;  /* 0x00000024ff1c722b */ /* 0x000fcc000000001c */
[----:B------:R-:W-:Y:S01]  /*4a00*/  DFMA R34, RZ, R20, R14 ;  /* 0x00000014ff22722b */ /* 0x000fe2000000000e */
[----:B------:R-:W-:-:S04]  /*4a10*/  UIADD3 UR4, UPT, UPT, UR4, 0x1, URZ ;  /* 0x0000000104047890 */ /* 0x000fc8000fffe0ff */
[----:B------:R-:W-:Y:S01]  /*4a20*/  UISETP.NE.AND UP0, UPT, UR4, 0x3, UPT ;  /* 0x000000030400788c */ /* 0x000fe2000bf05270 */
[----:B------:R-:W-:Y:S01]  /*4a30*/  IADD3 R44, P0, PT, R44, 0x10, RZ ;  /* 0x000000102c2c7810 */ /* 0x000fe20007f1e0ff */
[----:B------:R-:W-:-:S03]  /*4a40*/  VIADD R41, R41, 0x1 ;  /* 0x0000000129297836 */ /* 0x000fc60000000000 */
[----:B------:R-:W-:Y:S01]  /*4a50*/  IADD3.X R45, PT, PT, RZ, R45, RZ, P0, !PT ;  /* 0x0000002dff2d7210 */ /* 0x000fe200007fe4ff */
[----:B--2---:R-:W-:Y:S02]  /*4a60*/  DADD R36, -R16, R42 ;  /* 0x0000000010247229 */ /* 0x004fe4000000012a */
[----:B------:R-:W-:Y:S02]  /*4a70*/  DFMA R16, RZ, R14, -R20 ;  /* 0x0000000eff10722b */ /* 0x000fe40000000814 */
[----:B---3--:R-:W-:Y:S02]  /*4a80*/  DADD R22, -R28, R22 ;  /* 0x000000001c167229 */ /* 0x008fe40000000116 */
[----:B----4-:R-:W-:Y:S02]  /*4a90*/  DADD R24, R20, R24 ;  /* 0x0000000014187229 */ /* 0x010fe40000000018 */
[----:B-----5:R-:W-:Y:S02]  /*4aa0*/  DADD R32, R14, R32 ;  /* 0x000000000e207229 */ /* 0x020fe40000000020 */
[----:B------:R-:W-:-:S02]  /*4ab0*/  DADD R16, R16, R26 ;  /* 0x0000000010107229 */ /* 0x000fc4000000001a */
[----:B------:R-:W-:Y:S01]  /*4ac0*/  DADD R30, R34, R30 ;  /* 0x00000000221e7229 */ /* 0x000fe2000000001e */
        /* <DEDUP_REMOVED lines=9> */
[----:B------:R-:W1:Y:S01]  /*4b60*/  S2R R0, SR_TID.X ;  /* 0x0000000000007919 */ /* 0x000e620000002100 */
[----:B------:R-:W-:Y:S01]  /*4b70*/  UIMAD UR4, UR12, 0x3000, URZ ;  /* 0x000030000c0478a4 */ /* 0x000fe2000f8e02ff */
[----:B0-----:R-:W-:Y:S01]  /*4b80*/  MOV R17, UR8 ;  /* 0x0000000800117c02 */ /* 0x001fe20008000f00 */
[----:B------:R-:W0:Y:S01]  /*4b90*/  LDCU.64 UR14, c[0x0][0x380] ;  /* 0x00007000ff0e77ac */ /* 0x000e220008000a00 */
[----:B------:R-:W-:-:S03]  /*4ba0*/  UIMAD UR6, UR12, 0x9000, URZ ;  /* 0x000090000c0678a4 */ /* 0x000fc6000f8e02ff */
[----:B------:R-:W-:Y:S01]  /*4bb0*/  MOV R15, UR4 ;  /* 0x00000004000f7c02 */ /* 0x000fe20008000f00 */
[----:B------:R-:W-:Y:S02]  /*4bc0*/  UIMAD UR13, UR8, 0x180, URZ ;  /* 0x00000180080d78a4 */ /* 0x000fe4000f8e02ff */
[----:B------:R-:W-:Y:S02]  /*4bd0*/  UIMAD UR7, UR7, 0x60000, URZ ;  /* 0x00060000070778a4 */ /* 0x000fe4000f8e02ff */
[----:B------:R-:W-:Y:S02]  /*4be0*/  UISETP.NE.AND UP0, UPT, UR8, 0x1f, UPT ;  /* 0x0000001f0800788c */ /* 0x000fe4000bf05270 */
[----:B------:R-:W-:-:S04]  /*4bf0*/  UIADD3 UR4, UPT, UPT, UR13, 0x180, URZ ;  /* 0x000001800d047890 */ /* 0x000fc8000fffe0ff */
[----:B------:R-:W-:Y:S01]  /*4c00*/  USEL UR4, UR4, URZ, UP0 ;  /* 0x000000ff04047287 */ /* 0x000fe20008000000 */
[C---:B-1----:R-:W-:Y:S02]  /*4c10*/  IMAD R14, R0.reuse, 0x24, RZ ;  /* 0x00000024000e7824 */ /* 0x042fe400078e02ff */
[----:B------:R-:W-:Y:S02]  /*4c20*/  IMAD R44, R0, 0xc, R15 ;  /* 0x0000000c002c7824 */ /* 0x000fe400078e020f */
[----:B------:R-:W-:-:S03]  /*4c30*/  IMAD R14, R17, 0x480, R14 ;  /* 0x00000480110e7824 */ /* 0x000fc600078e020e */
[----:B------:R-:W-:Y:S01]  /*4c40*/  IADD3 R44, PT, PT, R44, UR7, RZ ;  /* 0x000000072c2c7c10 */ /* 0x000fe2000fffe0ff */
[----:B------:R-:W-:-:S05]  /*4c50*/  VIADD R14, R14, UR6 ;  /* 0x000000060e0e7c36 */ /* 0x000fca0008000000 */
[----:B------:R-:W-:Y:S02]  /*4c60*/  IADD3 R15, P0, PT, R14, UR5, RZ ;  /* 0x000000050e0f7c10 */ /* 0x000fe4000ff1e0ff */
[----:B------:R-:W-:Y:S01]  /*4c70*/  IADD3 R14, PT, PT, R44, UR4, RZ ;  /* 0x000000042c0e7c10 */ /* 0x000fe2000fffe0ff */
[----:B------:R-:W-:Y:S01]  /*4c80*/  UMOV UR4, URZ ;  /* 0x000000ff00047c82 */ /* 0x000fe20008000000 */
[C---:B0-----:R-:W-:Y:S01]  /*4c90*/  LEA R16, P1, R15.reuse, UR14, 0x4 ;  /* 0x0000000e0f107c11 */ /* 0x041fe2000f8220ff */
[----:B------:R-:W-:Y:S01]  /*4ca0*/  IMAD.X R18, RZ, RZ, RZ, P0 ;  /* 0x000000ffff127224 */ /* 0x000fe200000e06ff */
[----:B------:R-:W-:Y:S02]  /*4cb0*/  IADD3 R43, PT, PT, R14, 0x6, RZ ;  /* 0x000000060e2b7810 */ /* 0x000fe40007ffe0ff */
[----:B------:R-:W-:Y:S02]  /*4cc0*/  IADD3 R16, P0, PT, R16, 0x148, RZ ;  /* 0x0000014810107810 */ /* 0x000fe40007f1e0ff */
[----:B------:R-:W-:Y:S01]  /*4cd0*/  LEA.HI.X R18, R15, UR15, R18, 0x4, P1 ;  /* 0x0000000f0f127c11 */ /* 0x000fe200088f2412 */
[----:B------:R-:W-:-:S03]  /*4ce0*/  IMAD.WIDE.U32 R42, R43, 0x10, R8 ;  /* 0x000000102b2a7825 */ /* 0x000fc600078e0008 */
[----:B------:R-:W-:-:S07]  /*4cf0*/  IADD3.X R17, PT, PT, RZ, R18, RZ, P0, !PT ;  /* 0x00000012ff117210 */ /* 0x000fce00007fe4ff */
.L_x_3:
[----:B------:R-:W-:Y:S01]  /*4d00*/  UISETP.NE.AND UP0, UPT, UR8, 0x1f, UPT ;  /* 0x0000001f0800788c */ /* 0x000fe2000bf05270 */
[----:B0-----:R-:W2:Y:S01]  /*4d10*/  LDG.E.64 R24, desc[UR10][R42.64] ;  /* 0x0000000a2a187981 */ /* 0x001ea2000c1e1b00 */
[----:B------:R-:W-:-:S03]  /*4d20*/  UIADD3 UR9, UPT, UPT, UR13, 0x180, URZ ;  /* 0x000001800d097890 */ /* 0x000fc6000fffe0ff */
[----:B------:R-:W2:Y:S01]  /*4d30*/  LDG.E.64 R26, desc[UR10][R42.64+0x8] ;  /* 0x0000080a2a1a7981 */ /* 0x000ea2000c1e1b00 */
[----:B------:R-:W-:-:S03]  /*4d40*/  USEL UR9, UR9, URZ, UP0 ;  /* 0x000000ff09097287 */ /* 0x000fc60008000000 */
[----:B------:R-:W3:Y:S03]  /*4d50*/  LDG.E.64 R28, desc[UR10][R16.64+-0x28] ;  /* 0xffffd80a101c7981 */ /* 0x000ee6000c1e1b00 */
[----:B------:R-:W-:Y:S01]  /*4d60*/  VIADD R15, R44, UR9 ;  /* 0x000000092c0f7c36 */ /* 0x000fe20008000000 */
[----:B------:R-:W4:Y:S04]  /*4d70*/  LDG.E.64 R18, desc[UR10][R16.64+-0x20] ;  /* 0xffffe00a10127981 */ /* 0x000f28000c1e1b00 */
[C---:B------:R-:W-:Y:S01]  /*4d80*/  IADD3 R37, PT, PT, R15.reuse, 0x9, RZ ;  /* 0x000000090f257810 */ /* 0x040fe20007ffe0ff */
[----:B------:R-:W-:-:S04]  /*4d90*/  IMAD.WIDE.U32 R14, R15, 0x10, R8 ;  /* 0x000000100f0e7825 */ /* 0x000fc800078e0008 */
[----:B------:R-:W-:Y:S01]  /*4da0*/  IMAD.WIDE.U32 R36, R37, 0x10, R8 ;  /* 0x0000001025247825 */ /* 0x000fe200078e0008 */
[----:B------:R-:W5:Y:S04]  /*4db0*/  LDG.E.64 R20, desc[UR10][R14.64+0x8] ;  /* 0x0000080a0e147981 */ /* 0x000f68000c1e1b00 */
[----:B------:R-:W3:Y:S04]  /*4dc0*/  LDG.E.64 R38, desc[UR10][R36.64] ;  /* 0x0000000a24267981 */ /* 0x000ee8000c1e1b00 */
[----:B------:R-:W3:Y:S04]  /*4dd0*/  LDG.E.64 R30, desc[UR10][R36.64+0x8] ;  /* 0x0000080a241e7981 */ /* 0x000ee8000c1e1b00 */
[----:B------:R-:W4:Y:S04]  /*4de0*/  LDG.E.64 R32, desc[UR10][R14.64] ;  /* 0x0000000a0e207981 */ /* 0x000f28000c1e1b00 */
[----:B------:R-:W4:Y:S04]  /*4df0*/  LDG.E.64 R22, desc[UR10][R14.64+0x38] ;  /* 0x0000380a0e167981 */ /* 0x000f28000c1e1b00 */
[----:B------:R-:W4:Y:S01]  /*4e00*/  LDG.E.64 R40, desc[UR10][R14.64+0x10] ;  /* 0x0000100a0e287981 */ /* 0x000f22000c1e1b00 */
[----:B--2---:R-:W-:-:S02]  /*4e10*/  DFMA R34, RZ, R24, -R26 ;  /* 0x00000018ff22722b */ /* 0x004fc4000000081a */
[----:B------:R-:W-:Y:S01]  /*4e20*/  DFMA R26, RZ, R26, R24 ;  /* 0x0000001aff1a722b */ /* 0x000fe20000000018 */
[----:B------:R-:W2:Y:S07]  /*4e30*/  LDG.E.64 R24, desc[UR10][R14.64+0x30] ;  /* 0x0000300a0e187981 */ /* 0x000eae000c1e1b00 */
[----:B-----5:R-:W-:Y:S02]  /*4e40*/  DADD R20, -R26, R20 ;  /* 0x000000001a147229 */ /* 0x020fe40000000114 */
[----:B---3--:R-:W-:-:S02]  /*4e50*/  DFMA R26, RZ, R30, R38 ;  /* 0x0000001eff1a722b */ /* 0x008fc40000000026 */
[----:B------:R-:W-:Y:S02]  /*4e60*/  DFMA R30, RZ, R38, -R30 ;  /* 0x00000026ff1e722b */ /* 0x000fe4000000081e */
[----:B----4-:R-:W-:Y:S02]  /*4e70*/  DADD R32, -R34, R32 ;  /* 0x0000000022207229 */ /* 0x010fe40000000120 */
[----:B------:R-:W-:Y:S02]  /*4e80*/  DMUL R38, R20, R28 ;  /* 0x0000001c14267228 */ /* 0x000fe40000000000 */
[----:B------:R-:W-:Y:S02]  /*4e90*/  DADD R22, R26, R22 ;  /* 0x000000001a167229 */ /* 0x000fe40000000016 */
[-C--:B------:R-:W-:Y:S01]  /*4ea0*/  DMUL R34, R20, R18.reuse ;  /* 0x0000001214227228 */ /* 0x080fe20000000000 */
[----:B------:R-:W3:Y:S04]  /*4eb0*/  LDG.E.64 R26, desc[UR10][R42.64+0x10] ;  /* 0x0000100a2a1a7981 */ /* 0x000ee8000c1e1b00 */
[----:B------:R-:W3:Y:S01]  /*4ec0*/  LDG.E.64 R20, desc[UR10][R42.64+0x18] ;  /* 0x0000180a2a147981 */ /* 0x000ee2000c1e1b00 */
[----:B------:R-:W-:-:S02]  /*4ed0*/  DFMA R38, R32, R18, R38 ;  /* 0x000000122026722b */ /* 0x000fc40000000026 */
[----:B------:R-:W-:Y:S01]  /*4ee0*/  DFMA R34, R32, R28, -R34 ;  /* 0x0000001c2022722b */ /* 0x000fe20000000822 */
[----:B------:R-:W4:Y:S01]  /*4ef0*/  LDG.E.64 R32, desc[UR10][R16.64+-0x18] ;  /* 0xffffe80a10207981 */ /* 0x000f22000c1e1b00 */
[----:B--2---:R-:W-:Y:S02]  /*4f00*/  DADD R24, R30, R24 ;  /* 0x000000001e187229 */ /* 0x004fe40000000018 */
[----:B------:R-:W-:-:S06]  /*4f10*/  DMUL R30, R18, R22 ;  /* 0x00000016121e7228 */ /* 0x000fcc0000000000 */
[-C--:B------:R-:W-:Y:S02]  /*4f20*/  DMUL R18, R18, R24.reuse ;  /* 0x0000001812127228 */ /* 0x080fe40000000000 */
[C---:B------:R-:W-:Y:S01]  /*4f30*/  DFMA R30, R28.reuse, R24, -R30 ;  /* 0x000000181c1e722b */ /* 0x040fe2000000081e */
[----:B------:R-:W2:Y:S05]  /*4f40*/  LDG.E.64 R24, desc[UR10][R14.64+0x18] ;  /* 0x0000180a0e187981 */ /* 0x000eaa000c1e1b00 */
[----:B------:R-:W-:Y:S01]  /*4f50*/  DFMA R18, R28, R22, R18 ;  /* 0x000000161c12722b */ /* 0x000fe20000000012 */
[----:B------:R-:W5:Y:S01]  /*4f60*/  LDG.E.64 R28, desc[UR10][R16.64+-0x10] ;  /* 0xfffff00a101c7981 */ /* 0x000f62000c1e1b00 */
[----:B---3--:R-:W-:-:S02]  /*4f70*/  DFMA R22, RZ, R26, -R20 ;  /* 0x0000001aff16722b */ /* 0x008fc40000000814 */
[----:B------:R-:W-:Y:S01]  /*4f80*/  DFMA R20, RZ, R20, R26 ;  /* 0x00000014ff14722b */ /* 0x000fe2000000001a */
[----:B------:R-:W3:Y:S05]  /*4f90*/  LDG.E.64 R26, desc[UR10][R36.64+0x18] ;  /* 0x0000180a241a7981 */ /* 0x000eea000c1e1b00 */
[----:B------:R-:W-:Y:S02]  /*4fa0*/  DADD R40, -R22, R40 ;  /* 0x0000000016287229 */ /* 0x000fe40000000128 */
[----:B------:R-:W3:Y:S01]  /*4fb0*/  LDG.E.64 R22, desc[UR10][R36.64+0x10] ;  /* 0x0000100a24167981 */ /* 0x000ee2000c1e1b00 */
[----:B------:R-:W-:Y:S02]  /*4fc0*/  DADD R34, RZ, R34 ;  /* 0x00000000ff227229 */ /* 0x000fe40000000022 */
[----:B--2---:R-:W-:-:S08]  /*4fd0*/  DADD R24, -R20, R24 ;  /* 0x0000000014187229 */ /* 0x004fd00000000118 */
[C---:B-----5:R-:W-:Y:S02]  /*4fe0*/  DMUL R20, R24.reuse, R28 ;  /* 0x0000001c18147228 */ /* 0x060fe40000000000 */
[----:B----4-:R-:W-:-:S06]  /*4ff0*/  DMUL R24, R24, R32 ;  /* 0x0000002018187228 */ /* 0x010fcc0000000000 */
[C---:B------:R-:W-:Y:S02]  /*5000*/  DFMA R20, R40.reuse, R32, -R20 ;  /* 0x000000202814722b */ /* 0x040fe40000000814 */
[----:B------:R-:W-:-:S06]  /*5010*/  DFMA R24, R40, R28, R24 ;  /* 0x0000001c2818722b */ /* 0x000fcc0000000018 */
[----:B------:R-:W-:Y:S01]  /*5020*/  DADD R20, R34, R20 ;  /* 0x0000000022147229 */ /* 0x000fe20000000014 */
[----:B------:R-:W2:Y:S01]  /*5030*/  LDG.E.64 R34, desc[UR10][R14.64+0x40] ;  /* 0x0000400a0e227981 */ /* 0x000ea2000c1e1b00 */
[----:B---3--:R-:W-:Y:S02]  /*5040*/  DFMA R40, RZ, R22, -R26 ;  /* 0x00000016ff28722b */ /* 0x008fe4000000081a */
[----:B------:R-:W-:Y:S01]  /*5050*/  DFMA R26, RZ, R26, R22 ;  /* 0x0000001aff1a722b */ /* 0x000fe20000000016 */
[----:B------:R-:W3:Y:S01]  /*5060*/  LDG.E.64 R22, desc[UR10][R14.64+0x48] ;  /* 0x0000480a0e167981 */ /* 0x000ee2000c1e1b00 */
[----:B------:R-:W-:-:S08]  /*5070*/  DADD R38, RZ, R38 ;  /* 0x00000000ff267229 */ /* 0x000fd00000000026 */
[----:B------:R-:W-:Y:S02]  /*5080*/  DADD R24, R38, R24 ;  /* 0x0000000026187229 */ /* 0x000fe40000000018 */
[----:B------:R-:W4:Y:S01]  /*5090*/  LDG.E.64 R38, desc[UR10][R14.64+0x28] ;  /* 0x0000280a0e267981 */ /* 0x000f22000c1e1b00 */
[----:B--2---:R-:W-:Y:S02]  /*50a0*/  DADD R34, R40, R34 ;  /* 0x0000000028227229 */ /* 0x004fe40000000022 */
[----:B---3--:R-:W-:-:S08]  /*50b0*/  DADD R22, R26, R22 ;  /* 0x000000001a167229 */ /* 0x008fd00000000016 */
[C---:B------:R-:W-:Y:S02]  /*50c0*/  DMUL R26, R28.reuse, R22 ;  /* 0x000000161c1a7228 */ /* 0x040fe40000000000 */
[----:B------:R-:W-:-:S06]  /*50d0*/  DMUL R28, R28, R34 ;  /* 0x000000221c1c7228 */ /* 0x000fcc0000000000 */
[C---:B------:R-:W-:Y:S02]  /*50e0*/  DFMA R26, R32.reuse, R34, -R26 ;  /* 0x00000022201a722b */ /* 0x040fe4000000081a */
[----:B------:R-:W-:Y:S01]  /*50f0*/  DFMA R22, R32, R22, R28 ;  /* 0x000000162016722b */ /* 0x000fe2000000001c */
[----:B------:R-:W2:Y:S04]  /*5100*/  LDG.E.64 R34, desc[UR10][R42.64+0x28] ;  /* 0x0000280a2a227981 */ /* 0x000ea8000c1e1b00 */
[----:B------:R-:W2:Y:S04]  /*5110*/  LDG.E.64 R32, desc[UR10][R42.64+0x20] ;  /* 0x0000200a2a207981 */ /* 0x000ea8000c1e1b00 */
[----:B------:R-:W3:Y:S01]  /*5120*/  LDG.E.64 R28, desc[UR10][R14.64+0x20] ;  /* 0x0000200a0e1c7981 */ /* 0x000ee2000c1e1b00 */
[----:B------:R-:W-:-:S08]  /*5130*/  DADD R30, RZ, R30 ;  /* 0x00000000ff1e7229 */ /* 0x000fd0000000001e */
[----:B------:R-:W-:Y:S02]  /*5140*/  DADD R26, R30, R26 ;  /* 0x000000001e1a7229 */ /* 0x000fe4000000001a */
[----:B--2---:R-:W-:Y:S02]  /*5150*/  DFMA R30, RZ, R32, -R34 ;  /* 0x00000020ff1e722b */ /* 0x004fe40000000822 */
[----:B------:R-:W-:Y:S01]  /*5160*/  DFMA R34, RZ, R34, R32 ;  /* 0x00000022ff22722b */ /* 0x000fe20000000020 */
[----:B------:R-:W2:Y:S05]  /*5170*/  LDG.E.64 R32, desc[UR10][R16.64+-0x8] ;  /* 0xfffff80a10207981 */ /* 0x000eaa000c1e1b00 */
[----:B---3--:R-:W-:-:S02]  /*5180*/  DADD R28, -R30, R28 ;  /* 0x000000001e1c7229 */ /* 0x008fc4000000011c */
[----:B------:R-:W3:Y:S01]  /*5190*/  LDG.E.64 R30, desc[UR10][R16.64] ;  /* 0x0000000a101e7981 */ /* 0x000ee2000c1e1b00 */
[----:B----4-:R-:W-:-:S03]  /*51a0*/  DADD R38, -R34, R38 ;  /* 0x0000000022267229 */ /* 0x010fc60000000126 */
[----:B------:R-:W4:Y:S04]  /*51b0*/  LDG.E.64 R34, desc[UR10][R36.64+0x20] ;  /* 0x0000200a24227981 */ /* 0x000f28000c1e1b00 */
[----:B------:R-:W4:Y:S01]  /*51c0*/  LDG.E.64 R36, desc[UR10][R36.64+0x28] ;  /* 0x0000280a24247981 */ /* 0x000f22000c1e1b00 */
[C---:B---3--:R-:W-:Y:S02]  /*51d0*/  DMUL R40, R38.reuse, R30 ;  /* 0x0000001e26287228 */ /* 0x048fe40000000000 */
[----:B--2---:R-:W-:-:S06]  /*51e0*/  DMUL R38, R38, R32 ;  /* 0x0000002026267228 */ /* 0x004fcc0000000000 */
[C---:B------:R-:W-:Y:S02]  /*51f0*/  DFMA R40, R28.reuse, R32, -R40 ;  /* 0x000000201c28722b */ /* 0x040fe40000000828 */
[----:B------:R-:W-:Y:S01]  /*5200*/  DFMA R38, R28, R30, R38 ;  /* 0x0000001e1c26722b */ /* 0x000fe20000000026 */
[----:B------:R-:W2:Y:S05]  /*5210*/  LDG.E.64 R28, desc[UR10][R14.64+0x50] ;  /* 0x0000500a0e1c7981 */ /* 0x000eaa000c1e1b00 */
[----:B------:R-:W-:Y:S02]  /*5220*/  DADD R20, R20, R40 ;  /* 0x0000000014147229 */ /* 0x000fe40000000028 */
[----:B------:R-:W-:Y:S01]  /*5230*/  DADD R38, R24, R38 ;  /* 0x0000000018267229 */ /* 0x000fe20000000026 */
[----:B------:R-:W3:Y:S01]  /*5240*/  LDG.E.64 R40, desc[UR10][R4.64+-0x8] ;  /* 0xfffff80a04287981 */ /* 0x000ee2000c1e1b00 */
[----:B----4-:R-:W-:-:S02]  /*5250*/  DFMA R24, RZ, R34, -R36 ;  /* 0x00000022ff18722b */ /* 0x010fc40000000824 */
[----:B------:R-:W-:Y:S01]  /*5260*/  DFMA R34, RZ, R36, R34 ;  /* 0x00000024ff22722b */ /* 0x000fe20000000022 */
[----:B------:R-:W4:Y:S04]  /*5270*/  LDG.E.64 R14, desc[UR10][R14.64+0x58] ;  /* 0x0000580a0e0e7981 */ /* 0x000f28000c1e1b00 */
[----:B------:R-:W5:Y:S01]  /*5280*/  LDG.E.64 R36, desc[UR10][R4.64] ;  /* 0x0000000a04247981 */ /* 0x000f62000c1e1b00 */
[----:B------:R-:W-:-:S08]  /*5290*/  DADD R18, RZ, R18 ;  /* 0x00000000ff127229 */ /* 0x000fd00000000012 */
[----:B------:R-:W-:Y:S02]  /*52a0*/  DADD R18, R18, R22 ;  /* 0x0000000012127229 */ /* 0x000fe40000000016 */
[----:B--2---:R-:W-:Y:S02]  /*52b0*/  DADD R24, R24, R28 ;  /* 0x0000000018187229 */ /* 0x004fe4000000001c */
[----:B---3--:R-:W-:Y:S02]  /*52c0*/  DADD R40, R20, R40 ;  /* 0x0000000014287229 */ /* 0x008fe40000000028 */
[----:B----4-:R-:W-:Y:S02]  /*52d0*/  DADD R34, R34, R14 ;  /* 0x0000000022227229 */ /* 0x010fe4000000000e */
[----:B-----5:R-:W-:Y:S01]  /*52e0*/  DADD R36, R38, R36 ;  /* 0x0000000026247229 */ /* 0x020fe20000000024 */
[----:B------:R-:W-:Y:S01]  /*52f0*/  MOV R14, R2 ;  /* 0x00000002000e7202 */ /* 0x000fe20000000f00 */
[----:B------:R-:W-:Y:S01]  /*5300*/  IMAD.MOV.U32 R15, RZ, RZ, R3 ;  /* 0x000000ffff0f7224 */ /* 0x000fe200078e0003 */
[----:B------:R-:W-:Y:S03]  /*5310*/  STG.E.64 desc[UR10][R4.64+-0x8], R40 ;  /* 0xfffff82804007986 */ /* 0x000fe6000c101b0a */
[----:B------:R-:W-:-:S02]  /*5320*/  DMUL R28, R30, R34 ;  /* 0x000000221e1c7228 */ /* 0x000fc40000000000 */
[-C--:B------:R-:W-:Y:S01]  /*5330*/  DMUL R30, R30, R24.reuse ;  /* 0x000000181e1e7228 */ /* 0x080fe20000000000 */
[----:B------:R0:W-:Y:S04]  /*5340*/  STG.E.64 desc[UR10][R4.64], R36 ;  /* 0x0000002404007986 */ /* 0x0001e8000c101b0a */
[----:B------:R-:W2:Y:S01]  /*5350*/  LDG.E.64 R2, desc[UR10][R14.64] ;  /* 0x0000000a0e027981 */ /* 0x000ea2000c1e1b00 */
[----:B------:R-:W-:-:S03]  /*5360*/  DFMA R28, R32, R24, -R28 ;  /* 0x00000018201c722b */ /* 0x000fc6000000081c */
[----:B------:R-:W3:Y:S04]  /*5370*/  LDG.E.64 R24, desc[UR10][R14.64+0x30] ;  /* 0x0000300a0e187981 */ /* 0x000ee8000c1e1b00 */
[----:B------:R-:W4:Y:S01]  /*5380*/  LDG.E.64 R22, desc[UR10][R14.64+0x38] ;  /* 0x0000380a0e167981 */ /* 0x000f22000c1e1b00 */
[----:B0-----:R-:W-:-:S03]  /*5390*/  DFMA R36, R32, R34, R30 ;  /* 0x000000222024722b */ /* 0x001fc6000000001e */
[----:B------:R-:W5:Y:S04]  /*53a0*/  LDG.E.64 R34, desc[UR10][R14.64+0x8] ;  /* 0x0000080a0e227981 */ /* 0x000f68000c1e1b00 */
[----:B------:R-:W4:Y:S04]  /*53b0*/  LDG.E.64 R32, desc[UR10][R14.64+-0x30] ;  /* 0xffffd00a0e207981 */ /* 0x000f28000c1e1b00 */
[----:B------:R-:W4:Y:S01]  /*53c0*/  LDG.E.64 R30, desc[UR10][R14.64+-0x28] ;  /* 0xffffd80a0e1e7981 */ /* 0x000f22000c1e1b00 */
[----:B------:R-:W-:Y:S02]  /*53d0*/  DADD R26, R26, R28 ;  /* 0x000000001a1a7229 */ /* 0x000fe4000000001c */
[----:B------:R-:W-:-:S02]  /*53e0*/  DFMA R28, RZ, R20, -R38 ;  /* 0x00000014ff1c722b */ /* 0x000fc40000000826 */
[----:B------:R-:W-:Y:S02]  /*53f0*/  DADD R18, R18, R36 ;  /* 0x0000000012127229 */ /* 0x000fe40000000024 */
[----:B------:R-:W-:Y:S01]  /*5400*/  DFMA R38, RZ, R38, R20 ;  /* 0x00000026ff26722b */ /* 0x000fe20000000014 */
[----:B------:R-:W-:-:S04]  /*5410*/  UIADD3 UR4, UPT, UPT, UR4, 0x1, URZ ;  /* 0x0000000104047890 */ /* 0x000fc8000fffe0ff */
[----:B------:R-:W-:Y:S01]  /*5420*/  UISETP.NE.AND UP0, UPT, UR4, 0x3, UPT ;  /* 0x000000030400788c */ /* 0x000fe2000bf05270 */
[----:B------:R-:W-:Y:S02]  /*5430*/  IADD3 R4, P0, PT, R4, 0x10, RZ ;  /* 0x0000001004047810 */ /* 0x000fe40007f1e0ff */
[----:B------:R-:W-:Y:S02]  /*5440*/  IADD3 R16, P1, PT, R16, 0x30, RZ ;  /* 0x0000003010107810 */ /* 0x000fe40007f3e0ff */
[----:B------:R-:W-:Y:S02]  /*5450*/  IADD3.X R5, PT, PT, RZ, R5, RZ, P0, !PT ;  /* 0x00000005ff057210 */ /* 0x000fe400007fe4ff */
[----:B------:R-:W-:Y:S01]  /*5460*/  IADD3.X R17, PT, PT, RZ, R17, RZ, P1, !PT ;  /* 0x00000011ff117210 */ /* 0x000fe20000ffe4ff */
[----:B--2---:R-:W-:Y:S02]  /*5470*/  DADD R20, R28, R2 ;  /* 0x000000001c147229 */ /* 0x004fe40000000002 */
[----:B------:R-:W-:-:S02]  /*5480*/  DFMA R28, RZ, R26, -R18 ;  /* 0x0000001aff1c722b */ /* 0x000fc40000000812 */
[----:B------:R-:W-:-:S06]  /*5490*/  DFMA R2, RZ, R18, R26 ;  /* 0x00000012ff02722b */ /* 0x000fcc000000001a */
[----:B---3--:R-:W-:Y:S02]  /*54a0*/  DADD R24, -R28, R24 ;  /* 0x000000001c187229 */ /* 0x008fe40000000118 */
[----:B-----5:R-:W-:Y:S02]  /*54b0*/  DADD R34, R38, R34 ;  /* 0x0000000026227229 */ /* 0x020fe40000000022 */
[----:B----4-:R-:W-:Y:S02]  /*54c0*/  DADD R22, -R2, R22 ;  /* 0x0000000002167229 */ /* 0x010fe40000000116 */
        /* <DEDUP_REMOVED lines=8> */
[----:B------:R-:W-:-:S05]  /*5550*/  IADD3 R2, P2, PT, R14, 0x10, RZ ;  /* 0x000000100e027810 */ /* 0x000fca0007f5e0ff */
[----:B------:R-:W-:Y:S01]  /*5560*/  IMAD.X R3, RZ, RZ, R15, P2 ;  /* 0x000000ffff037224 */ /* 0x000fe200010e060f */
[----:B------:R-:W-:Y:S07]  /*5570*/  BRA.U UP0, `(.L_x_3) ;  /* 0xfffffff500e07547 */ /* 0x000fee000b83ffff */
[----:B------:R-:W-:Y:S01]  /*5580*/  UIMAD UR6, UR8, 0x480, UR6 ;  /* 0x00000480080678a4 */ /* 0x000fe2000f8e0206 */
[C---:B------:R-:W-:Y:S01]  /*5590*/  ISETP.NE.AND P0, PT, R0.reuse, RZ, PT ;  /* 0x000000ff0000720c */ /* 0x040fe20003f05270 */
[----:B------:R-:W-:Y:S01]  /*55a0*/  UIMAD UR4, UR12, 0x3000, UR13 ;  /* 0x000030000c0478a4 */ /* 0x000fe2000f8e020d */
[----:B------:R-:W-:Y:S01]  /*55b0*/  IADD3 R2, PT, PT, R0, -0x1, RZ ;  /* 0xffffffff00027810 */ /* 0x000fe20007ffe0ff */
[----:B------:R-:W-:Y:S01]  /*55c0*/  UIADD3 UR6, UPT, UPT, UR5, UR6, URZ ;  /* 0x0000000605067290 */ /* 0x000fe2000fffe0ff */
[----:B------:R-:W-:Y:S01]  /*55d0*/  MOV R5, 0xc ;  /* 0x0000000c00057802 */ /* 0x000fe20000000f00 */
[----:B------:R-:W-:Y:S01]  /*55e0*/  UIADD3 UR4, UPT, UPT, UR7, UR4, URZ ;  /* 0x0000000407047290 */ /* 0x000fe2000fffe0ff */
[----:B------:R-:W-:-:S03]  /*55f0*/  SEL R2, R2, 0x1f, P0 ;  /* 0x0000001f02027807 */ /* 0x000fc60000000000 */
[----:B------:R-:W-:Y:S02]  /*5600*/  MOV R3, UR6 ;  /* 0x0000000600037c02 */ /* 0x000fe40008000f00 */
[----:B------:R-:W-:-:S03]  /*5610*/  IMAD R5, R2, R5, UR4 ;  /* 0x0000000402057e24 */ /* 0x000fc6000f8e0205 */
[----:B------:R-:W-:Y:S02]  /*5620*/  IMAD R2, R2, 0x24, R3 ;  /* 0x0000002402027824 */ /* 0x000fe400078e0203 */
[----:B------:R-:W-:-:S04]  /*5630*/  IMAD.WIDE R4, R5, 0x10, R8 ;  /* 0x0000001005047825 */ /* 0x000fc800078e0208 */
[----:B------:R-:W-:Y:S01]  /*5640*/  VIADD R3, R2, 0x1b ;  /* 0x0000001b02037836 */ /* 0x000fe20000000000 */
[----:B0-----:R-:W2:Y:S04]  /*5650*/  LDG.E.64 R32, desc[UR10][R4.64] ;  /* 0x0000000a04207981 */ /* 0x001ea8000c1e1b00 */
[----:B------:R-:W2:Y:S04]  /*5660*/  LDG.E.64 R18, desc[UR10][R4.64+0x60] ;  /* 0x0000600a04127981 */ /* 0x000ea8000c1e1b00 */
[----:B------:R-:W3:Y:S04]  /*5670*/  LDG.E.64 R34, desc[UR10][R4.64+0x8] ;  /* 0x0000080a04227981 */ /* 0x000ee8000c1e1b00 */
        /* <DEDUP_REMOVED lines=8> */
[----:B------:R-:W5:Y:S04]  /*5700*/  LDG.E.64 R24, desc[UR10][R4.64+0x18] ;  /* 0x0000180a04187981 */ /* 0x000f68000c1e1b00 */
[----:B------:R-:W5:Y:S04]  /*5710*/  LDG.E.64 R28, desc[UR10][R4.64+0x78] ;  /* 0x0000780a041c7981 */ /* 0x000f68000c1e1b00 */
[----:B------:R-:W5:Y:S01]  /*5720*/  LDG.E.64 R36, desc[UR10][R10.64+0x38] ;  /* 0x0000380a0a247981 */ /* 0x000f62000c1e1b00 */
[----:B--2---:R-:W-:-:S03]  /*5730*/  DADD R32, R32, R18 ;  /* 0x0000000020207229 */ /* 0x004fc60000000012 */
[----:B------:R-:W2:Y:S01]  /*5740*/  LDG.E.64 R18, desc[UR10][R4.64+0x10] ;  /* 0x0000100a04127981 */ /* 0x000ea2000c1e1b00 */
[----:B---3--:R-:W-:-:S03]  /*5750*/  DADD R34, R34, R20 ;  /* 0x0000000022227229 */ /* 0x008fc60000000014 */
[----:B------:R-:W2:Y:S01]  /*5760*/  LDG.E.64 R20, desc[UR10][R4.64+0x70] ;  /* 0x0000700a04147981 */ /* 0x000ea2000c1e1b00 */
[----:B----4-:R-:W-:Y:S02]  /*5770*/  DADD R22, R22, R26 ;  /* 0x0000000016167229 */ /* 0x010fe4000000001a */
[----:B-----5:R-:W-:Y:S01]  /*5780*/  DADD R14, R14, R30 ;  /* 0x000000000e0e7229 */ /* 0x020fe2000000001e */
[----:B------:R-:W3:Y:S01]  /*5790*/  LDG.E.64 R30, desc[UR10][R10.64+0x30] ;  /* 0x0000300a0a1e7981 */ /* 0x000ee2000c1e1b00 */
[-C--:B------:R-:W-:Y:S02]  /*57a0*/  DMUL R26, R34, R2.reuse ;  /* 0x00000002221a7228 */ /* 0x080fe40000000000 */
[----:B------:R-:W-:Y:S02]  /*57b0*/  DMUL R38, R32, R2 ;  /* 0x0000000220267228 */ /* 0x000fe40000000000 */
[----:B------:R-:W-:-:S04]  /*57c0*/  DMUL R40, R2, R22 ;  /* 0x0000001602287228 */ /* 0x000fc80000000000 */
[----:B------:R-:W-:Y:S02]  /*57d0*/  DFMA R26, R32, R16, R26 ;  /* 0x00000010201a722b */ /* 0x000fe4000000001a */
[----:B------:R-:W-:Y:S02]  /*57e0*/  DMUL R32, R2, R14 ;  /* 0x0000000e02207228 */ /* 0x000fe40000000000 */
[----:B------:R-:W-:Y:S01]  /*57f0*/  DFMA R34, R34, R16, -R38 ;  /* 0x000000102222722b */ /* 0x000fe20000000826 */
[----:B------:R-:W4:Y:S04]  /*5800*/  LDG.E.64 R2, desc[UR10][R4.64+0xa0] ;  /* 0x0000a00a04027981 */ /* 0x000f28000c1e1b00 */
[----:B------:R-:W4:Y:S01]  /*5810*/  LDG.E.64 R38, desc[UR10][R4.64+0x40] ;  /* 0x0000400a04267981 */ /* 0x000f22000c1e1b00 */
[----:B------:R-:W-:-:S02]  /*5820*/  DFMA R14, R16, R14, R40 ;  /* 0x0000000e100e722b */ /* 0x000fc40000000028 */
[----:B------:R-:W-:Y:S01]  /*5830*/  DFMA R16, R16, R22, -R32 ;  /* 0x000000161010722b */ /* 0x000fe20000000820 */
[----:B------:R-:W5:Y:S04]  /*5840*/  LDG.E.64 R32, desc[UR10][R4.64+0x48] ;  /* 0x0000480a04207981 */ /* 0x000f68000c1e1b00 */
[----:B------:R-:W5:Y:S01]  /*5850*/  LDG.E.64 R22, desc[UR10][R4.64+0xa8] ;  /* 0x0000a80a04167981 */ /* 0x000f62000c1e1b00 */
[----:B------:R-:W-:-:S03]  /*5860*/  DADD R40, R24, R28 ;  /* 0x0000000018287229 */ /* 0x000fc6000000001c */
[----:B------:R-:W5:Y:S04]  /*5870*/  LDG.E.64 R28, desc[UR10][R4.64+0x28] ;  /* 0x0000280a041c7981 */ /* 0x000f68000c1e1b00 */
[----:B------:R-:W5:Y:S01]  /*5880*/  LDG.E.64 R24, desc[UR10][R4.64+0x88] ;  /* 0x0000880a04187981 */ /* 0x000f62000c1e1b00 */
[----:B------:R-:W-:Y:S02]  /*5890*/  DADD R26, RZ, R26 ;  /* 0x00000000ff1a7229 */ /* 0x000fe4000000001a */
[----:B------:R-:W-:Y:S02]  /*58a0*/  DADD R34, RZ, R34 ;  /* 0x00000000ff227229 */ /* 0x000fe40000000022 */
[----:B--2---:R-:W-:Y:S02]  /*58b0*/  DADD R20, R18, R20 ;  /* 0x0000000012147229 */ /* 0x004fe40000000014 */
[----:B------:R-:W-:-:S08]  /*58c0*/  DMUL R18, R40, R36 ;  /* 0x0000002428127228 */ /* 0x000fd00000000000 */
[C---:B---3--:R-:W-:Y:S02]  /*58d0*/  DFMA R18, R20.reuse, R30, R18 ;  /* 0x0000001e1412722b */ /* 0x048fe40000000012 */
[----:B------:R-:W-:-:S06]  /*58e0*/  DMUL R20, R20, R36 ;  /* 0x0000002414147228 */ /* 0x000fcc0000000000 */
[----:B------:R-:W-:Y:S02]  /*58f0*/  DADD R18, R26, R18 ;  /* 0x000000001a127229 */ /* 0x000fe40000000012 */
[----:B------:R-:W-:Y:S01]  /*5900*/  DFMA R40, R40, R30, -R20 ;  /* 0x0000001e2828722b */ /* 0x000fe20000000814 */
[----:B------:R-:W2:Y:S04]  /*5910*/  LDG.E.64 R26, desc[UR10][R4.64+0x80] ;  /* 0x0000800a041a7981 */ /* 0x000ea8000c1e1b00 */
[----:B------:R-:W3:Y:S01]  /*5920*/  LDG.E.64 R20, desc[UR10][R10.64+0x68] ;  /* 0x0000680a0a147981 */ /* 0x000ee2000c1e1b00 */
[----:B----4-:R-:W-:-:S03]  /*5930*/  DADD R38, R38, R2 ;  /* 0x0000000026267229 */ /* 0x010fc60000000002 */
[----:B------:R-:W2:Y:S01]  /*5940*/  LDG.E.64 R2, desc[UR10][R4.64+0x20] ;  /* 0x0000200a04027981 */ /* 0x000ea2000c1e1b00 */
[----:B-----5:R-:W-:-:S03]  /*5950*/  DADD R32, R32, R22 ;  /* 0x0000000020207229 */ /* 0x020fc60000000016 */
[----:B------:R-:W4:Y:S01]  /*5960*/  LDG.E.64 R22, desc[UR10][R10.64+0x60] ;  /* 0x0000600a0a167981 */ /* 0x000f22000c1e1b00 */
[----:B------:R-:W-:-:S04]  /*5970*/  DADD R34, R34, R40 ;  /* 0x0000000022227229 */ /* 0x000fc80000000028 */
[C---:B------:R-:W-:Y:S02]  /*5980*/  DMUL R40, R36.reuse, R32 ;  /* 0x0000002024287228 */ /* 0x040fe40000000000 */
[-C--:B------:R-:W-:Y:S02]  /*5990*/  DMUL R36, R36, R38.reuse ;  /* 0x0000002624247228 */ /* 0x080fe40000000000 */
[----:B------:R-:W-:Y:S01]  /*59a0*/  DADD R42, R28, R24 ;  /* 0x000000001c2a7229 */ /* 0x000fe20000000018 */
[----:B------:R-:W5:Y:S03]  /*59b0*/  LDG.E.64 R28, desc[UR10][R4.64+0x50] ;  /* 0x0000500a041c7981 */ /* 0x000f66000c1e1b00 */
[C---:B------:R-:W-:Y:S02]  /*59c0*/  DFMA R38, R30.reuse, R38, R40 ;  /* 0x000000261e26722b */ /* 0x040fe40000000028 */
[----:B------:R-:W-:Y:S01]  /*59d0*/  DFMA R30, R30, R32, -R36 ;  /* 0x000000201e1e722b */ /* 0x000fe20000000824 */
[----:B------:R-:W5:Y:S04]  /*59e0*/  LDG.E.64 R24, desc[UR10][R4.64+0xb0] ;  /* 0x0000b00a04187981 */ /* 0x000f68000c1e1b00 */
[----:B------:R-:W5:Y:S04]  /*59f0*/  LDG.E.64 R36, desc[UR10][R4.64+0x58] ;  /* 0x0000580a04247981 */ /* 0x000f68000c1e1b00 */
[----:B------:R-:W5:Y:S01]  /*5a00*/  LDG.E.64 R32, desc[UR10][R4.64+0xb8] ;  /* 0x0000b80a04207981 */ /* 0x000f62000c1e1b00 */
[----:B---3--:R-:W-:-:S02]  /*5a10*/  DMUL R40, R42, R20 ;  /* 0x000000142a287228 */ /* 0x008fc40000000000 */
[----:B--2---:R-:W-:-:S08]  /*5a20*/  DADD R2, R2, R26 ;  /* 0x0000000002027229 */ /* 0x004fd0000000001a */
[C---:B------:R-:W-:Y:S02]  /*5a30*/  DMUL R26, R2.reuse, R20 ;  /* 0x00000014021a7228 */ /* 0x040fe40000000000 */
[----:B----4-:R-:W-:Y:S01]  /*5a40*/  DFMA R40, R2, R22, R40 ;  /* 0x000000160228722b */ /* 0x010fe20000000028 */
[----:B------:R-:W-:-:S05]  /*5a50*/  MOV R3, 0xc ;  /* 0x0000000c00037802 */ /* 0x000fca0000000f00 */
[----:B------:R-:W-:Y:S01]  /*5a60*/  IMAD R2, R0, R3, UR13 ;  /* 0x0000000d00027e24 */ /* 0x000fe2000f8e0203 */
[----:B------:R-:W-:Y:S01]  /*5a70*/  MOV R3, UR12 ;  /* 0x0000000c00037c02 */ /* 0x000fe20008000f00 */
[----:B------:R-:W-:-:S04]  /*5a80*/  DFMA R26, R42, R22, -R26 ;  /* 0x000000162a1a722b */ /* 0x000fc8000000081a */
[----:B------:R-:W-:Y:S02]  /*5a90*/  IMAD R42, R3, 0x3000, R2 ;  /* 0x00003000032a7824 */ /* 0x000fe400078e0202 */
[----:B------:R-:W0:Y:S03]  /*5aa0*/  LDC.64 R2, c[0x0][0x390] ;  /* 0x0000e400ff027b82 */ /* 0x000e260000000a00 */
[----:B------:R-:W-:Y:S01]  /*5ab0*/  IADD3 R43, PT, PT, R42, UR7, RZ ;  /* 0x000000072a2b7c10 */ /* 0x000fe2000fffe0ff */
[----:B-----5:R-:W-:Y:S02]  /*5ac0*/  DADD R24, R28, R24 ;  /* 0x000000001c187229 */ /* 0x020fe40000000018 */
[----:B------:R-:W-:Y:S02]  /*5ad0*/  DADD R36, R36, R32 ;  /* 0x0000000024247229 */ /* 0x000fe40000000020 */
[----:B0-----:R-:W-:-:S05]  /*5ae0*/  IMAD.WIDE.U32 R2, R43, 0x10, R2 ;  /* 0x000000102b027825 */ /* 0x001fca00078e0002 */
[----:B------:R-:W2:Y:S04]  /*5af0*/  LDG.E.64 R28, desc[UR10][R2.64] ;  /* 0x0000000a021c7981 */ /* 0x000ea8000c1e1b00 */
[----:B------:R-:W3:Y:S01]  /*5b00*/  LDG.E.64 R32, desc[UR10][R2.64+0x8] ;  /* 0x0000080a02207981 */ /* 0x000ee2000c1e1b00 */
[----:B------:R-:W-:Y:S02]  /*5b10*/  DADD R18, R18, R40 ;  /* 0x0000000012127229 */ /* 0x000fe40000000028 */
[----:B------:R-:W-:Y:S02]  /*5b20*/  DADD R26, R34, R26 ;  /* 0x00000000221a7229 */ /* 0x000fe4000000001a */
[C---:B------:R-:W-:Y:S02]  /*5b30*/  DMUL R34, R20.reuse, R36 ;  /* 0x0000002414227228 */ /* 0x040fe40000000000 */
[----:B------:R-:W-:-:S06]  /*5b40*/  DMUL R20, R20, R24 ;  /* 0x0000001814147228 */ /* 0x000fcc0000000000 */
[C---:B------:R-:W-:Y:S02]  /*5b50*/  DFMA R24, R22.reuse, R24, R34 ;  /* 0x000000181618722b */ /* 0x040fe40000000022 */
[----:B------:R-:W-:Y:S02]  /*5b60*/  DFMA R22, R22, R36, -R20 ;  /* 0x000000241616722b */ /* 0x000fe40000000814 */
[----:B--2---:R-:W-:Y:S02]  /*5b70*/  DADD R42, R18, R28 ;  /* 0x00000000122a7229 */ /* 0x004fe4000000001c */
[----:B---3--:R-:W-:-:S05]  /*5b80*/  DADD R44, R26, R32 ;  /* 0x000000001a2c7229 */ /* 0x008fca0000000020 */
[----:B------:R-:W-:Y:S04]  /*5b90*/  STG.E.64 desc[UR10][R2.64], R42 ;  /* 0x0000002a02007986 */ /* 0x000fe8000c101b0a */
[----:B------:R-:W-:Y:S04]  /*5ba0*/  STG.E.64 desc[UR10][R2.64+0x8], R44 ;  /* 0x0000082c02007986 */ /* 0x000fe8000c101b0a */
[----:B------:R-:W2:Y:S04]  /*5bb0*/  LDG.E.64 R40, desc[UR10][R12.64+0x60] ;  /* 0x0000600a0c287981 */ /* 0x000ea8000c1e1b00 */
[----:B------:R-:W3:Y:S04]  /*5bc0*/  LDG.E.64 R20, desc[UR10][R12.64+0x68] ;  /* 0x0000680a0c147981 */ /* 0x000ee8000c1e1b00 */
[----:B------:R-:W4:Y:S04]  /*5bd0*/  LDG.E.64 R36, desc[UR10][R12.64+0x30] ;  /* 0x0000300a0c247981 */ /* 0x000f28000c1e1b00 */
[----:B------:R-:W5:Y:S04]  /*5be0*/  LDG.E.64 R34, desc[UR10][R12.64+0x90] ;  /* 0x0000900a0c227981 */ /* 0x000f68000c1e1b00 */
        /* <DEDUP_REMOVED lines=8> */
[----:B--2---:R-:W-:Y:S02]  /*5c70*/  DADD R40, R18, R40 ;  /* 0x0000000012287229 */ /* 0x004fe40000000028 */
[----:B---3--:R-:W-:Y:S02]  /*5c80*/  DADD R20, R26, R20 ;  /* 0x000000001a147229 */ /* 0x008fe40000000014 */
[C---:B----4-:R-:W-:Y:S02]  /*5c90*/  DADD R18, R14.reuse, R36 ;  /* 0x000000000e127229 */ /* 0x050fe40000000024 */
[----:B-----5:R-:W-:-:S02]  /*5ca0*/  DADD R34, R14, R34 ;  /* 0x000000000e227229 */ /* 0x020fc40000000022 */
[C---:B------:R-:W-:Y:S02]  /*5cb0*/  DADD R32, R16.reuse, R32 ;  /* 0x0000000010207229 */ /* 0x040fe40000000020 */
[----:B------:R-:W-:Y:S01]  /*5cc0*/  DADD R28, R16, R28 ;  /* 0x00000000101c7229 */ /* 0x000fe2000000001c */
[----:B------:R-:W-:Y:S04]  /*5cd0*/  STG.E.64 desc[UR10][R12.64+0x60], R40 ;  /* 0x000060280c007986 */ /* 0x000fe8000c101b0a */
[----:B------:R-:W-:Y:S04]  /*5ce0*/  STG.E.64 desc[UR10][R12.64+0x68], R20 ;  /* 0x000068140c007986 */ /* 0x000fe8000c101b0a */
[----:B------:R-:W-:Y:S04]  /*5cf0*/  STG.E.64 desc[UR10][R12.64+0x30], R18 ;  /* 0x000030120c007986 */ /* 0x000fe8000c101b0a */
[----:B------:R-:W-:Y:S04]  /*5d00*/  STG.E.64 desc[UR10][R12.64+0x90], R34 ;  /* 0x000090220c007986 */ /* 0x000fe8000c101b0a */
[----:B------:R0:W-:Y:S04]  /*5d10*/  STG.E.64 desc[UR10][R12.64+0x38], R32 ;  /* 0x000038200c007986 */ /* 0x0001e8000c101b0a */
[----:B------:R1:W-:Y:S04]  /*5d20*/  STG.E.64 desc[UR10][R12.64+0x98], R28 ;  /* 0x0000981c0c007986 */ /* 0x0003e8000c101b0a */
[----:B------:R-:W2:Y:S04]  /*5d30*/  LDG.E.64 R36, desc[UR10][R4.64+0x38] ;  /* 0x0000380a04247981 */ /* 0x000ea8000c1e1b00 */
[----:B------:R-:W2:Y:S04]  /*5d40*/  LDG.E.64 R26, desc[UR10][R4.64+0x98] ;  /* 0x0000980a041a7981 */ /* 0x000ea8000c1e1b00 */
[----:B0-----:R-:W3:Y:S04]  /*5d50*/  LDG.E.64 R32, desc[UR10][R4.64+0x8] ;  /* 0x0000080a04207981 */ /* 0x001ee8000c1e1b00 */
[----:B-1----:R-:W3:Y:S04]  /*5d60*/  LDG.E.64 R28, desc[UR10][R4.64+0x68] ;  /* 0x0000680a041c7981 */ /* 0x002ee8000c1e1b00 */
        /* <DEDUP_REMOVED lines=8> */
[----:B------:R-:W5:Y:S04]  /*5df0*/  LDG.E.64 R24, desc[UR10][R4.64+0x18] ;  /* 0x0000180a04187981 */ /* 0x000f68000c1e1b00 */
[----:B------:R-:W5:Y:S04]  /*5e00*/  LDG.E.64 R20, desc[UR10][R4.64+0x78] ;  /* 0x0000780a04147981 */ /* 0x000f68000c1e1b00 */
[----:B------:R-:W5:Y:S01]  /*5e10*/  LDG.E.64 R40, desc[UR10][R4.64+0xa8] ;  /* 0x0000a80a04287981 */ /* 0x000f62000c1e1b00 */
[----:B--2---:R-:W-:-:S02]  /*5e20*/  DADD R36, R36, R26 ;  /* 0x0000000024247229 */ /* 0x004fc4000000001a */
[----:B---3--:R-:W-:Y:S02]  /*5e30*/  DADD R32, R32, R28 ;  /* 0x0000000020207229 */ /* 0x008fe4000000001c */
[----:B----4-:R-:W-:Y:S02]  /*5e40*/  DADD R28, R42, R44 ;  /* 0x000000002a1c7229 */ /* 0x010fe4000000002c */
[----:B-----5:R-:W-:Y:S02]  /*5e50*/  DADD R14, R14, R22 ;  /* 0x000000000e0e7229 */ /* 0x020fe40000000016 */
[----:B------:R-:W-:-:S04]  /*5e60*/  DMUL R26, R38, R36 ;  /* 0x00000024261a7228 */ /* 0x000fc80000000000 */
[-C--:B------:R-:W-:Y:S02]  /*5e70*/  DMUL R34, R28, R38.reuse ;  /* 0x000000261c227228 */ /* 0x080fe40000000000 */
[----:B------:R-:W-:Y:S02]  /*5e80*/  DMUL R22, R32, R38 ;  /* 0x0000002620167228 */ /* 0x000fe40000000000 */
[-C--:B------:R-:W-:Y:S02]  /*5e90*/  DMUL R38, R38, R14.reuse ;  /* 0x0000000e26267228 */ /* 0x080fe40000000000 */
[----:B------:R-:W-:Y:S01]  /*5ea0*/  DFMA R14, R16, R14, R26 ;  /* 0x0000000e100e722b */ /* 0x000fe2000000001a */
[----:B------:R-:W2:Y:S01]  /*5eb0*/  LDG.E.64 R26, desc[UR10][R4.64+0x48] ;  /* 0x0000480a041a7981 */ /* 0x000ea2000c1e1b00 */
[-C--:B------:R-:W-:Y:S02]  /*5ec0*/  DFMA R32, R32, R16.reuse, -R34 ;  /* 0x000000102020722b */ /* 0x080fe40000000822 */
[----:B------:R-:W-:Y:S01]  /*5ed0*/  DFMA R22, R28, R16, R22 ;  /* 0x000000101c16722b */ /* 0x000fe20000000016 */
[----:B------:R-:W3:Y:S01]  /*5ee0*/  LDG.E.64 R34, desc[UR10][R4.64+0xa0] ;  /* 0x0000a00a04227981 */ /* 0x000ee2000c1e1b00 */
[----:B------:R-:W-:-:S03]  /*5ef0*/  DADD R30, R30, R18 ;  /* 0x000000001e1e7229 */ /* 0x000fc60000000012 */
[----:B------:R-:W3:Y:S04]  /*5f00*/  LDG.E.64 R28, desc[UR10][R4.64+0x40] ;  /* 0x0000400a041c7981 */ /* 0x000ee8000c1e1b00 */
[----:B------:R-:W4:Y:S01]  /*5f10*/  LDG.E.64 R18, desc[UR10][R10.64+0x48] ;  /* 0x0000480a0a127981 */ /* 0x000f22000c1e1b00 */
[----:B------:R-:W-:-:S03]  /*5f20*/  DADD R24, R24, R20 ;  /* 0x0000000018187229 */ /* 0x000fc60000000014 */
[----:B------:R-:W5:Y:S01]  /*5f30*/  LDG.E.64 R20, desc[UR10][R10.64+0x40] ;  /* 0x0000400a0a147981 */ /* 0x000f62000c1e1b00 */
[----:B------:R-:W-:Y:S02]  /*5f40*/  DFMA R16, R16, R36, -R38 ;  /* 0x000000241010722b */ /* 0x000fe40000000826 */
[----:B--2---:R-:W-:Y:S01]  /*5f50*/  DADD R26, R26, R40 ;  /* 0x000000001a1a7229 */ /* 0x004fe20000000028 */
[----:B------:R-:W2:Y:S01]  /*5f60*/  LDG.E.64 R40, desc[UR10][R4.64+0x80] ;  /* 0x0000800a04287981 */ /* 0x000ea2000c1e1b00 */
[----:B---3--:R-:W-:Y:S02]  /*5f70*/  DADD R34, R28, R34 ;  /* 0x000000001c227229 */ /* 0x008fe40000000022 */
[-C--:B----4-:R-:W-:Y:S02]  /*5f80*/  DMUL R28, R24, R18.reuse ;  /* 0x00000012181c7228 */ /* 0x090fe40000000000 */
[----:B------:R-:W-:Y:S02]  /*5f90*/  DMUL R38, R30, R18 ;  /* 0x000000121e267228 */ /* 0x000fe40000000000 */
[----:B------:R-:W-:-:S04]  /*5fa0*/  DMUL R36, R18, R26 ;  /* 0x0000001a12247228 */ /* 0x000fc80000000000 */
[----:B-----5:R-:W-:Y:S02]  /*5fb0*/  DFMA R30, R30, R20, R28 ;  /* 0x000000141e1e722b */ /* 0x020fe4000000001c */
[-C--:B------:R-:W-:Y:S02]  /*5fc0*/  DMUL R28, R18, R34.reuse ;  /* 0x00000022121c7228 */ /* 0x080fe40000000000 */
[----:B------:R-:W-:Y:S02]  /*5fd0*/  DFMA R18, R20, R34, R36 ;  /* 0x000000221412722b */ /* 0x000fe40000000024 */
[----:B------:R-:W-:Y:S01]  /*5fe0*/  DFMA R24, R24, R20, -R38 ;  /* 0x000000141818722b */ /* 0x000fe20000000826 */
[----:B------:R-:W2:Y:S04]  /*5ff0*/  LDG.E.64 R34, desc[UR10][R4.64+0x20] ;  /* 0x0000200a04227981 */ /* 0x000ea8000c1e1b00 */
[----:B------:R-:W3:Y:S04]  /*6000*/  LDG.E.64 R36, desc[UR10][R4.64+0x28] ;  /* 0x0000280a04247981 */ /* 0x000ee8000c1e1b00 */
[----:B------:R-:W3:Y:S01]  /*6010*/  LDG.E.64 R38, desc[UR10][R4.64+0x88] ;  /* 0x0000880a04267981 */ /* 0x000ee2000c1e1b00 */
[----:B------:R-:W-:-:S03]  /*6020*/  DFMA R20, R20, R26, -R28 ;  /* 0x0000001a1414722b */ /* 0x000fc6000000081c */
[----:B------:R-:W4:Y:S04]  /*6030*/  LDG.E.64 R26, desc[UR10][R10.64+0x78] ;  /* 0x0000780a0a1a7981 */ /* 0x000f28000c1e1b00 */
[----:B------:R-:W5:Y:S01]  /*6040*/  LDG.E.64 R28, desc[UR10][R10.64+0x70] ;  /* 0x0000700a0a1c7981 */ /* 0x000f62000c1e1b00 */
[----:B------:R-:W-:Y:S02]  /*6050*/  DADD R22, RZ, R22 ;  /* 0x00000000ff167229 */ /* 0x000fe40000000016 */
[----:B------:R-:W-:Y:S02]  /*6060*/  DADD R32, RZ, R32 ;  /* 0x00000000ff207229 */ /* 0x000fe40000000020 */
[----:B--2---:R-:W-:Y:S02]  /*6070*/  DADD R34, R34, R40 ;  /* 0x0000000022227229 */ /* 0x004fe40000000028 */
[----:B---3--:R-:W-:Y:S01]  /*6080*/  DADD R40, R36, R38 ;  /* 0x0000000024287229 */ /* 0x008fe20000000026 */
[----:B------:R-:W2:Y:S04]  /*6090*/  LDG.E.64 R36, desc[UR10][R4.64+0x50] ;  /* 0x0000500a04247981 */ /* 0x000ea8000c1e1b00 */
[----:B------:R-:W2:Y:S01]  /*60a0*/  LDG.E.64 R38, desc[UR10][R4.64+0xb0] ;  /* 0x0000b00a04267981 */ /* 0x000ea2000c1e1b00 */
[----:B------:R-:W-:-:S02]  /*60b0*/  DADD R30, R22, R30 ;  /* 0x00000000161e7229 */ /* 0x000fc4000000001e */
[----:B------:R-:W-:Y:S02]  /*60c0*/  DADD R24, R32, R24 ;  /* 0x0000000020187229 */ /* 0x000fe40000000018 */
[-C--:B----4-:R-:W-:Y:S02]  /*60d0*/  DMUL R22, R40, R26.reuse ;  /* 0x0000001a28167228 */ /* 0x090fe40000000000 */
[----:B------:R-:W-:-:S06]  /*60e0*/  DMUL R32, R34, R26 ;  /* 0x0000001a22207228 */ /* 0x000fcc0000000000 */
[-C--:B-----5:R-:W-:Y:S02]  /*60f0*/  DFMA R34, R34, R28.reuse, R22 ;  /* 0x0000001c2222722b */ /* 0x0a0fe40000000016 */
[----:B------:R-:W-:Y:S01]  /*6100*/  DFMA R40, R40, R28, -R32 ;  /* 0x0000001c2828722b */ /* 0x000fe20000000820 */
[----:B------:R-:W3:Y:S04]  /*6110*/  LDG.E.64 R22, desc[UR10][R4.64+0x58] ;  /* 0x0000580a04167981 */ /* 0x000ee8000c1e1b00 */
[----:B------:R-:W3:Y:S01]  /*6120*/  LDG.E.64 R32, desc[UR10][R4.64+0xb8] ;  /* 0x0000b80a04207981 */ /* 0x000ee2000c1e1b00 */
[----:B--2---:R-:W-:-:S03]  /*6130*/  DADD R42, R36, R38 ;  /* 0x00000000242a7229 */ /* 0x004fc60000000026 */
[----:B------:R-:W2:Y:S04]  /*6140*/  LDG.E.64 R36, desc[UR10][R2.64+0x10] ;  /* 0x0000100a02247981 */ /* 0x000ea8000c1e1b00 */
[----:B------:R-:W4:Y:S01]  /*6150*/  LDG.E.64 R38, desc[UR10][R2.64+0x18] ;  /* 0x0000180a02267981 */ /* 0x000f22000c1e1b00 */
[----:B------:R-:W-:Y:S02]  /*6160*/  DADD R30, R30, R34 ;  /* 0x000000001e1e7229 */ /* 0x000fe40000000022 */
[----:B------:R-:W-:Y:S02]  /*6170*/  DADD R24, R24, R40 ;  /* 0x0000000018187229 */ /* 0x000fe40000000028 */
[----:B---3--:R-:W-:-:S08]  /*6180*/  DADD R22, R22, R32 ;  /* 0x0000000016167229 */ /* 0x008fd00000000020 */
[C---:B------:R-:W-:Y:S02]  /*6190*/  DMUL R32, R26.reuse, R22 ;  /* 0x000000161a207228 */ /* 0x040fe40000000000 */
[----:B------:R-:W-:-:S06]  /*61a0*/  DMUL R26, R26, R42 ;  /* 0x0000002a1a1a7228 */ /* 0x000fcc0000000000 */
[C---:B------:R-:W-:Y:S02]  /*61b0*/  DFMA R42, R28.reuse, R42, R32 ;  /* 0x0000002a1c2a722b */ /* 0x040fe40000000020 */
[----:B------:R-:W-:Y:S02]  /*61c0*/  DFMA R22, R28, R22, -R26 ;  /* 0x000000161c16722b */ /* 0x000fe4000000081a */
[----:B--2---:R-:W-:Y:S02]  /*61d0*/  DADD R40, R30, R36 ;  /* 0x000000001e287229 */ /* 0x004fe40000000024 */
[----:B----4-:R-:W-:-:S05]  /*61e0*/  DADD R44, R24, R38 ;  /* 0x00000000182c7229 */ /* 0x010fca0000000026 */
[----:B------:R0:W-:Y:S04]  /*61f0*/  STG.E.64 desc[UR10][R2.64+0x10], R40 ;  /* 0x0000102802007986 */ /* 0x0001e8000c101b0a */
[----:B------:R1:W-:Y:S04]  /*6200*/  STG.E.64 desc[UR10][R2.64+0x18], R44 ;  /* 0x0000182c02007986 */ /* 0x0003e8000c101b0a */
        /* <DEDUP_REMOVED lines=18> */
[----:B------:R2:W-:Y:S04]  /*6330*/  STG.E.64 desc[UR10][R12.64+0x70], R38 ;  /* 0x000070260c007986 */ /* 0x0005e8000c101b0a */
[----:B------:R-:W-:Y:S04]  /*6340*/  STG.E.64 desc[UR10][R12.64+0x78], R26 ;  /* 0x0000781a0c007986 */ /* 0x000fe8000c101b0a */
[----:B------:R-:W-:Y:S04]  /*6350*/  STG.E.64 desc[UR10][R12.64+0x40], R36 ;  /* 0x000040240c007986 */ /* 0x000fe8000c101b0a */
[----:B------:R-:W-:Y:S04]  /*6360*/  STG.E.64 desc[UR10][R12.64+0xa0], R34 ;  /* 0x0000a0220c007986 */ /* 0x000fe8000c101b0a */
[----:B------:R3:W-:Y:S04]  /*6370*/  STG.E.64 desc[UR10][R12.64+0x48], R32 ;  /* 0x000048200c007986 */ /* 0x0007e8000c101b0a */
[----:B------:R4:W-:Y:S04]  /*6380*/  STG.E.64 desc[UR10][R12.64+0xa8], R28 ;  /* 0x0000a81c0c007986 */ /* 0x0009e8000c101b0a */
[----:B0-----:R-:W5:Y:S04]  /*6390*/  LDG.E.64 R40, desc[UR10][R4.64+0x8] ;  /* 0x0000080a04287981 */ /* 0x001f68000c1e1b00 */
[----:B------:R-:W5:Y:S04]  /*63a0*/  LDG.E.64 R22, desc[UR10][R4.64+0x68] ;  /* 0x0000680a04167981 */ /* 0x000f68000c1e1b00 */
[----:B-1----:R-:W4:Y:S04]  /*63b0*/  LDG.E.64 R44, desc[UR10][R4.64+0x38] ;  /* 0x0000380a042c7981 */ /* 0x002f28000c1e1b00 */
[----:B--2---:R-:W4:Y:S04]  /*63c0*/  LDG.E.64 R38, desc[UR10][R4.64+0x98] ;  /* 0x0000980a04267981 */ /* 0x004f28000c1e1b00 */
[----:B------:R-:W2:Y:S04]  /*63d0*/  LDG.E.64 R16, desc[UR10][R4.64] ;  /* 0x0000000a04107981 */ /* 0x000ea8000c1e1b00 */
[----:B------:R-:W2:Y:S04]  /*63e0*/  LDG.E.64 R42, desc[UR10][R4.64+0x60] ;  /* 0x0000600a042a7981 */ /* 0x000ea8000c1e1b00 */
[----:B------:R-:W2:Y:S04]  /*63f0*/  LDG.E.64 R18, desc[UR10][R10.64+0x28] ;  /* 0x0000280a0a127981 */ /* 0x000ea8000c1e1b00 */
[----:B------:R-:W2:Y:S04]  /*6400*/  LDG.E.64 R24, desc[UR10][R4.64+0x30] ;  /* 0x0000300a04187981 */ /* 0x000ea8000c1e1b00 */
[----:B------:R-:W2:Y:S04]  /*6410*/  LDG.E.64 R14, desc[UR10][R4.64+0x90] ;  /* 0x0000900a040e7981 */ /* 0x000ea8000c1e1b00 */
[----:B------:R-:W2:Y:S04]  /*6420*/  LDG.E.64 R20, desc[UR10][R10.64+0x20] ;  /* 0x0000200a0a147981 */ /* 0x000ea8000c1e1b00 */
[----:B------:R-:W2:Y:S04]  /*6430*/  LDG.E.64 R30, desc[UR10][R4.64+0x78] ;  /* 0x0000780a041e7981 */ /* 0x000ea8000c1e1b00 */
[----:B---3--:R-:W3:Y:S04]  /*6440*/  LDG.E.64 R32, desc[UR10][R4.64+0x10] ;  /* 0x0000100a04207981 */ /* 0x008ee8000c1e1b00 */
[----:B------:R-:W3:Y:S01]  /*6450*/  LDG.E.64 R36, desc[UR10][R4.64+0x70] ;  /* 0x0000700a04247981 */ /* 0x000ee2000c1e1b00 */
[----:B-----5:R-:W-:-:S03]  /*6460*/  DADD R40, R40, R22 ;  /* 0x0000000028287229 */ /* 0x020fc60000000016 */
[----:B------:R-:W5:Y:S01]  /*6470*/  LDG.E.64 R22, desc[UR10][R4.64+0x18] ;  /* 0x0000180a04167981 */ /* 0x000f62000c1e1b00 */
[----:B----4-:R-:W-:Y:S02]  /*6480*/  DADD R28, R44, R38 ;  /* 0x000000002c1c7229 */ /* 0x010fe40000000026 */
[----:B--2---:R-:W-:Y:S01]  /*6490*/  DADD R26, R16, R42 ;  /* 0x00000000101a7229 */ /* 0x004fe2000000002a */
[----:B------:R-:W2:Y:S01]  /*64a0*/  LDG.E.64 R16, desc[UR10][R10.64+0x58] ;  /* 0x0000580a0a107981 */ /* 0x000ea2000c1e1b00 */
[----:B------:R-:W-:-:S06]  /*64b0*/  DMUL R38, R40, R18 ;  /* 0x0000001228267228 */ /* 0x000fcc0000000000 */
[----:B------:R-:W-:Y:S02]  /*64c0*/  DMUL R34, R26, R18 ;  /* 0x000000121a227228 */ /* 0x000fe40000000000 */
[----:B------:R-:W-:Y:S01]  /*64d0*/  DADD R24, R24, R14 ;  /* 0x0000000018187229 */ /* 0x000fe2000000000e */
[----:B------:R-:W4:Y:S01]  /*64e0*/  LDG.E.64 R14, desc[UR10][R10.64+0x50] ;  /* 0x0000500a0a0e7981 */ /* 0x000f22000c1e1b00 */
[----:B------:R-:W-:Y:S02]  /*64f0*/  DFMA R38, R26, R20, R38 ;  /* 0x000000141a26722b */ /* 0x000fe40000000026 */
[----:B------:R-:W-:Y:S02]  /*6500*/  DMUL R26, R18, R28 ;  /* 0x0000001c121a7228 */ /* 0x000fe40000000000 */
[----:B------:R-:W-:Y:S02]  /*6510*/  DFMA R40, R40, R20, -R34 ;  /* 0x000000142828722b */ /* 0x000fe40000000822 */
[----:B------:R-:W-:-:S04]  /*6520*/  DMUL R34, R18, R24 ;  /* 0x0000001812227228 */ /* 0x000fc80000000000 */
[C---:B------:R-:W-:Y:S01]  /*6530*/  DFMA R18, R20.reuse, R24, R26 ;  /* 0x000000181412722b */ /* 0x040fe2000000001a */
[----:B------:R-:W4:Y:S04]  /*6540*/  LDG.E.64 R24, desc[UR10][R4.64+0x20] ;  /* 0x0000200a04187981 */ /* 0x000f28000c1e1b00 */
[----:B------:R-:W4:Y:S01]  /*6550*/  LDG.E.64 R26, desc[UR10][R4.64+0x80] ;  /* 0x0000800a041a7981 */ /* 0x000f22000c1e1b00 */
[----:B------:R-:W-:-:S03]  /*6560*/  DFMA R20, R20, R28, -R34 ;  /* 0x0000001c1414722b */ /* 0x000fc60000000822 */
[----:B------:R-:W4:Y:S04]  /*6570*/  LDG.E.64 R28, desc[UR10][R4.64+0x28] ;  /* 0x0000280a041c7981 */ /* 0x000f28000c1e1b00 */
[----:B------:R-:W4:Y:S01]  /*6580*/  LDG.E.64 R34, desc[UR10][R4.64+0x88] ;  /* 0x0000880a04227981 */ /* 0x000f22000c1e1b00 */
[----:B---3--:R-:W-:Y:S02]  /*6590*/  DADD R32, R32, R36 ;  /* 0x0000000020207229 */ /* 0x008fe40000000024 */
[----:B------:R-:W-:Y:S01]  /*65a0*/  DADD R38, RZ, R38 ;  /* 0x00000000ff267229 */ /* 0x000fe20000000026 */
[----:B------:R-:W3:Y:S01]  /*65b0*/  LDG.E.64 R36, desc[UR10][R4.64+0x40] ;  /* 0x0000400a04247981 */ /* 0x000ee2000c1e1b00 */
[----:B-----5:R-:W-:-:S08]  /*65c0*/  DADD R22, R22, R30 ;  /* 0x0000000016167229 */ /* 0x020fd0000000001e */
[-C--:B--2---:R-:W-:Y:S02]  /*65d0*/  DMUL R30, R22, R16.reuse ;  /* 0x00000010161e7228 */ /* 0x084fe40000000000 */
[----:B------:R-:W-:-:S06]  /*65e0*/  DMUL R42, R32, R16 ;  /* 0x00000010202a7228 */ /* 0x000fcc0000000000 */
[-C--:B----4-:R-:W-:Y:S02]  /*65f0*/  DFMA R30, R32, R14.reuse, R30 ;  /* 0x0000000e201e722b */ /* 0x090fe4000000001e */
[----:B------:R-:W-:Y:S01]  /*6600*/  DFMA R42, R22, R14, -R42 ;  /* 0x0000000e162a722b */ /* 0x000fe2000000082a */
[----:B------:R-:W2:Y:S05]  /*6610*/  LDG.E.64 R32, desc[UR10][R4.64+0xa8] ;  /* 0x0000a80a04207981 */ /* 0x000eaa000c1e1b00 */
[----:B------:R-:W-:Y:S02]  /*6620*/  DADD R22, R38, R30 ;  /* 0x0000000026167229 */ /* 0x000fe4000000001e */
[----:B------:R-:W2:Y:S04]  /*6630*/  LDG.E.64 R30, desc[UR10][R4.64+0x48] ;  /* 0x0000480a041e7981 */ /* 0x000ea8000c1e1b00 */
[----:B------:R-:W3:Y:S01]  /*6640*/  LDG.E.64 R38, desc[UR10][R4.64+0xa0] ;  /* 0x0000a00a04267981 */ /* 0x000ee2000c1e1b00 */
[----:B------:R-:W-:-:S03]  /*6650*/  DADD R24, R24, R26 ;  /* 0x0000000018187229 */ /* 0x000fc6000000001a */
[----:B------:R-:W4:Y:S01]  /*6660*/  LDG.E.64 R26, desc[UR10][R10.64+0x88] ;  /* 0x0000880a0a1a7981 */ /* 0x000f22000c1e1b00 */
[----:B------:R-:W-:-:S03]  /*6670*/  DADD R28, R28, R34 ;  /* 0x000000001c1c7229 */ /* 0x000fc60000000022 */
[----:B------:R-:W5:Y:S01]  /*6680*/  LDG.E.64 R34, desc[UR10][R10.64+0x80] ;  /* 0x0000800a0a227981 */ /* 0x000f62000c1e1b00 */
[----:B------:R-:W-:-:S08]  /*6690*/  DADD R40, RZ, R40 ;  /* 0x00000000ff287229 */ /* 0x000fd00000000028 */
[----:B------:R-:W-:Y:S01]  /*66a0*/  DADD R40, R40, R42 ;  /* 0x0000000028287229 */ /* 0x000fe2000000002a */
[----:B------:R-:W3:Y:S01]  /*66b0*/  LDG.E.64 R10, desc[UR10][R2.64+0x20] ;  /* 0x0000200a020a7981 */ /* 0x000ee2000c1e1b00 */
[----:B--2---:R-:W-:Y:S02]  /*66c0*/  DADD R30, R30, R32 ;  /* 0x000000001e1e7229 */ /* 0x004fe40000000020 */
[-C--:B----4-:R-:W-:Y:S02]  /*66d0*/  DMUL R32, R24, R26.reuse ;  /* 0x0000001a18207228 */ /* 0x090fe40000000000 */
[----:B------:R-:W-:-:S06]  /*66e0*/  DMUL R42, R28, R26 ;  /* 0x0000001a1c2a7228 */ /* 0x000fcc0000000000 */
[-C--:B-----5:R-:W-:Y:S02]  /*66f0*/  DFMA R32, R28, R34.reuse, -R32 ;  /* 0x000000221c20722b */ /* 0x0a0fe40000000820 */
[----:B------:R-:W-:Y:S01]  /*6700*/  DFMA R24, R24, R34, R42 ;  /* 0x000000221818722b */ /* 0x000fe2000000002a */
[----:B------:R-:W2:Y:S04]  /*6710*/  LDG.E.64 R28, desc[UR10][R2.64+0x28] ;  /* 0x0000280a021c7981 */ /* 0x000ea8000c1e1b00 */
[----:B------:R-:W4:Y:S03]  /*6720*/  LDG.E.64 R42, desc[UR10][R4.64+0x58] ;  /* 0x0000580a042a7981 */ /* 0x000f26000c1e1b00 */
[----:B------:R-:W-:-:S02]  /*6730*/  DADD R22, R22, R24 ;  /* 0x0000000016167229 */ /* 0x000fc40000000018 */
[----:B------:R-:W4:Y:S01]  /*6740*/  LDG.E.64 R24, desc[UR10][R4.64+0xb8] ;  /* 0x0000b80a04187981 */ /* 0x000f22000c1e1b00 */
[----:B---3--:R-:W-:Y:S02]  /*6750*/  DADD R36, R36, R38 ;  /* 0x0000000024247229 */ /* 0x008fe40000000026 */
[----:B------:R-:W-:Y:S02]  /*6760*/  DMUL R38, R16, R30 ;  /* 0x0000001e10267228 */ /* 0x000fe40000000000 */
[----:B------:R-:W-:Y:S01]  /*6770*/  DADD R32, R40, R32 ;  /* 0x0000000028207229 */ /* 0x000fe20000000020 */
[----:B------:R-:W3:Y:S03]  /*6780*/  LDG.E.64 R40, desc[UR10][R4.64+0xb0] ;  /* 0x0000b00a04287981 */ /* 0x000ee6000c1e1b00 */
[-C--:B------:R-:W-:Y:S02]  /*6790*/  DMUL R16, R16, R36.reuse ;  /* 0x0000002410107228 */ /* 0x080fe40000000000 */
[----:B------:R-:W-:-:S02]  /*67a0*/  DFMA R36, R14, R36, R38 ;  /* 0x000000240e24722b */ /* 0x000fc40000000026 */
[----:B------:R-:W3:Y:S01]  /*67b0*/  LDG.E.64 R38, desc[UR10][R4.64+0x50] ;  /* 0x0000500a04267981 */ /* 0x000ee2000c1e1b00 */
[----:B------:R-:W-:-:S03]  /*67c0*/  DADD R44, R22, R10 ;  /* 0x00000000162c7229 */ /* 0x000fc6000000000a */
[----:B------:R-:W-:-:S04]  /*67d0*/  DFMA R16, R14, R30, -R16 ;  /* 0x0000001e0e10722b */ /* 0x000fc80000000810 */
[----:B------:R-:W-:Y:S01]  /*67e0*/  STG.E.64 desc[UR10][R2.64+0x20], R44 ;  /* 0x0000202c02007986 */ /* 0x000fe2000c101b0a */
[----:B--2---:R-:W-:-:S07]  /*67f0*/  DADD R28, R32, R28 ;  /* 0x00000000201c7229 */ /* 0x004fce000000001c */
[----:B------:R0:W-:Y:S01]  /*6800*/  STG.E.64 desc[UR10][R2.64+0x28], R28 ;  /* 0x0000281c02007986 */ /* 0x0001e2000c101b0a */
[----:B----4-:R-:W-:-:S03]  /*6810*/  DADD R42, R42, R24 ;  /* 0x000000002a2a7229 */ /* 0x010fc60000000018 */
[----:B------:R-:W2:Y:S04]  /*6820*/  LDG.E.64 R10, desc[UR10][R12.64+0x88] ;  /* 0x0000880a0c0a7981 */ /* 0x000ea8000c1e1b00 */
[----:B------:R-:W4:Y:S04]  /*6830*/  LDG.E.64 R4, desc[UR10][R12.64+0x58] ;  /* 0x0000580a0c047981 */ /* 0x000f28000c1e1b00 */
[----:B------:R-:W5:Y:S04]  /*6840*/  LDG.E.64 R14, desc[UR10][R12.64+0x80] ;  /* 0x0000800a0c0e7981 */ /* 0x000f68000c1e1b00 */
[----:B------:R-:W5:Y:S04]  /*6850*/  LDG.E.64 R30, desc[UR10][R12.64+0x50] ;  /* 0x0000500a0c1e7981 */ /* 0x000f68000c1e1b00 */
[----:B0-----:R-:W5:Y:S04]  /*6860*/  LDG.E.64 R28, desc[UR10][R12.64+0xb0] ;  /* 0x0000b00a0c1c7981 */ /* 0x001f68000c1e1b00 */
[----:B------:R-:W5:Y:S01]  /*6870*/  LDG.E.64 R24, desc[UR10][R12.64+0xb8] ;  /* 0x0000b80a0c187981 */ /* 0x000f62000c1e1b00 */
[----:B------:R-:W-:-:S02]  /*6880*/  DADD R18, RZ, R18 ;  /* 0x00000000ff127229 */ /* 0x000fc40000000012 */
[----:B---3--:R-:W-:Y:S02]  /*6890*/  DADD R38, R38, R40 ;  /* 0x0000000026267229 */ /* 0x008fe40000000028 */
[----:B------:R-:W-:-:S04]  /*68a0*/  DADD R20, RZ, R20 ;  /* 0x00000000ff147229 */ /* 0x000fc80000000014 */
[----:B------:R-:W-:Y:S02]  /*68b0*/  DADD R36, R18, R36 ;  /* 0x0000000012247229 */ /* 0x000fe40000000024 */
[C---:B------:R-:W-:Y:S02]  /*68c0*/  DMUL R18, R26.reuse, R42 ;  /* 0x0000002a1a127228 */ /* 0x040fe40000000000 */
[----:B------:R-:W-:Y:S02]  /*68d0*/  DMUL R26, R26, R38 ;  /* 0x000000261a1a7228 */ /* 0x000fe40000000000 */
[----:B------:R-:W-:-:S04]  /*68e0*/  DADD R16, R20, R16 ;  /* 0x0000000014107229 */ /* 0x000fc80000000010 */
[C---:B------:R-:W-:Y:S01]  /*68f0*/  DFMA R38, R34.reuse, R38, R18 ;  /* 0x000000262226722b */ /* 0x040fe20000000012 */
[----:B------:R-:W-:Y:S01]  /*6900*/  IMAD.MOV.U32 R19, RZ, RZ, 0xc ;  /* 0x0000000cff137424 */ /* 0x000fe200078e00ff */
[----:B------:R-:W-:Y:S01]  /*6910*/  DFMA R26, R34, R42, -R26 ;  /* 0x0000002a221a722b */ /* 0x000fe2000000081a */
[C---:B------:R-:W-:Y:S02]  /*6920*/  ISETP.NE.AND P0, PT, R0.reuse, 0x1f, PT ;  /* 0x0000001f0000780c */ /* 0x040fe40003f05270 */
[----:B------:R-:W-:-:S03]  /*6930*/  IMAD R18, R0, R19, 0xc ;  /* 0x0000000c00127424 */ /* 0x000fc600078e0213 */
[----:B------:R-:W-:Y:S02]  /*6940*/  DADD R36, R36, R38 ;  /* 0x0000000024247229 */ /* 0x000fe40000000026 */
[----:B------:R-:W-:Y:S01]  /*6950*/  SEL R18, R18, RZ, P0 ;  /* 0x000000ff12127207 */ /* 0x000fe20000000000 */
[----:B------:R-:W-:-:S03]  /*6960*/  DADD R16, R16, R26 ;  /* 0x0000000010107229 */ /* 0x000fc6000000001a */
[----:B------:R-:W-:Y:S01]  /*6970*/  IADD3 R21, PT, PT, R18, UR4, RZ ;  /* 0x0000000412157c10 */ /* 0x000fe2000fffe0ff */
[----:B--2---:R-:W-:-:S03]  /*6980*/  DADD R32, R32, R10 ;  /* 0x0000000020207229 */ /* 0x004fc6000000000a */
[C---:B------:R-:W-:Y:S01]  /*6990*/  IADD3 R11, PT, PT, R21.reuse, 0x6, RZ ;  /* 0x00000006150b7810 */ /* 0x040fe20007ffe0ff */
[----:B----4-:R-:W-:Y:S02]  /*69a0*/  DADD R18, R16, R4 ;  /* 0x0000000010127229 */ /* 0x010fe40000000004 */
[----:B-----5:R-:W-:Y:S01]  /*69b0*/  DADD R14, R22, R14 ;  /* 0x00000000160e7229 */ /* 0x020fe2000000000e */
[----:B------:R-:W-:Y:S01]  /*69c0*/  IMAD.WIDE.U32 R4, R21, 0x10, R8 ;  /* 0x0000001015047825 */ /* 0x000fe200078e0008 */
[----:B------:R-:W-:-:S03]  /*69d0*/  DADD R30, R36, R30 ;  /* 0x00000000241e7229 */ /* 0x000fc6000000001e */
[----:B------:R-:W-:Y:S01]  /*69e0*/  IMAD.WIDE.U32 R10, R11, 0x10, R8 ;  /* 0x000000100b0a7825 */ /* 0x000fe200078e0008 */
[----:B------:R-:W-:Y:S02]  /*69f0*/  DADD R28, R36, R28 ;  /* 0x00000000241c7229 */ /* 0x000fe4000000001c */
[----:B------:R-:W-:Y:S01]  /*6a00*/  DADD R16, R16, R24 ;  /* 0x0000000010107229 */ /* 0x000fe20000000018 */
[----:B------:R0:W-:Y:S01]  /*6a10*/  STG.E.64 desc[UR10][R12.64+0x80], R14 ;  /* 0x0000800e0c007986 */ /* 0x0001e2000c101b0a */
[----:B------:R-:W-:-:S03]  /*6a20*/  IADD3 R25, PT, PT, R21, 0x9, RZ ;  /* 0x0000000915197810 */ /* 0x000fc60007ffe0ff */
[----:B------:R-:W-:Y:S04]  /*6a30*/  STG.E.64 desc[UR10][R12.64+0x88], R32 ;  /* 0x000088200c007986 */ /* 0x000fe8000c101b0a */
[----:B------:R-:W-:Y:S04]  /*6a40*/  STG.E.64 desc[UR10][R12.64+0x50], R30 ;  /* 0x0000501e0c007986 */ /* 0x000fe8000c101b0a */
[----:B------:R1:W-:Y:S04]  /*6a50*/  STG.E.64 desc[UR10][R12.64+0xb0], R28 ;  /* 0x0000b01c0c007986 */ /* 0x0003e8000c101b0a */
[----:B------:R-:W-:Y:S04]  /*6a60*/  STG.E.64 desc[UR10][R12.64+0x58], R18 ;  /* 0x000058120c007986 */ /* 0x000fe8000c101b0a */
[----:B------:R2:W-:Y:S04]  /*6a70*/  STG.E.64 desc[UR10][R12.64+0xb8], R16 ;  /* 0x0000b8100c007986 */ /* 0x0005e8000c101b0a */
[----:B------:R-:W3:Y:S04]  /*6a80*/  LDG.E.64 R34, desc[UR10][R4.64+0x8] ;  /* 0x0000080a04227981 */ /* 0x000ee8000c1e1b00 */
[----:B------:R-:W3:Y:S01]  /*6a90*/  LDG.E.64 R36, desc[UR10][R10.64+0x8] ;  /* 0x0000080a0a247981 */ /* 0x000ee2000c1e1b00 */
[----:B------:R-:W-:-:S03]  /*6aa0*/  IMAD.WIDE.U32 R24, R25, 0x10, R8 ;  /* 0x0000001019187825 */ /* 0x000fc600078e0008 */
[----:B------:R-:W4:Y:S04]  /*6ab0*/  LDG.E.64 R8, desc[UR10][R6.64+0x1b8] ;  /* 0x0001b80a06087981 */ /* 0x000f28000c1e1b00 */
[----:B------:R-:W5:Y:S04]  /*6ac0*/  LDG.E.64 R20, desc[UR10][R4.64] ;  /* 0x0000000a04147981 */ /* 0x000f68000c1e1b00 */
[----:B------:R-:W5:Y:S04]  /*6ad0*/  LDG.E.64 R26, desc[UR10][R10.64] ;  /* 0x0000000a0a1a7981 */ /* 0x000f68000c1e1b00 */
[----:B0-----:R-:W5:Y:S04]  /*6ae0*/  LDG.E.64 R14, desc[UR10][R6.64+0x1b0] ;  /* 0x0001b00a060e7981 */ /* 0x001f68000c1e1b00 */
[----:B-1----:R-:W5:Y:S04]  /*6af0*/  LDG.E.64 R28, desc[UR10][R4.64+0x38] ;  /* 0x0000380a041c7981 */ /* 0x002f68000c1e1b00 */
[----:B------:R-:W5:Y:S04]  /*6b00*/  LDG.E.64 R30, desc[UR10][R24.64+0x8] ;  /* 0x0000080a181e7981 */ /* 0x000f68000c1e1b00 */
[----:B------:R-:W5:Y:S04]  /*6b10*/  LDG.E.64 R22, desc[UR10][R4.64+0x30] ;  /* 0x0000300a04167981 */ /* 0x000f68000c1e1b00 */
[----:B--2---:R-:W2:Y:S04]  /*6b20*/  LDG.E.64 R16, desc[UR10][R24.64] ;  /* 0x0000000a18107981 */ /* 0x004ea8000c1e1b00 */
[----:B------:R-:W2:Y:S04]  /*6b30*/  LDG.E.64 R42, desc[UR10][R4.64+0x18] ;  /* 0x0000180a042a7981 */ /* 0x000ea8000c1e1b00 */
[----:B------:R-:W2:Y:S04]  /*6b40*/  LDG.E.64 R18, desc[UR10][R10.64+0x18] ;  /* 0x0000180a0a127981 */ /* 0x000ea8000c1e1b00 */
[----:B------:R-:W2:Y:S04]  /*6b50*/  LDG.E.64 R38, desc[UR10][R4.64+0x28] ;  /* 0x0000280a04267981 */ /* 0x000ea8000c1e1b00 */
[----:B------:R-:W2:Y:S01]  /*6b60*/  LDG.E.64 R40, desc[UR10][R10.64+0x28] ;  /* 0x0000280a0a287981 */ /* 0x000ea2000c1e1b00 */
[----:B---3--:R-:W-:-:S03]  /*6b70*/  DADD R34, R34, -R36 ;  /* 0x0000000022227229 */ /* 0x008fc60000000824 */
[----:B------:R-:W3:Y:S05]  /*6b80*/  LDG.E.64 R36, desc[UR10][R10.64+0x10] ;  /* 0x0000100a0a247981 */ /* 0x000eea000c1e1b00 */
[----:B----4-:R-:W-:Y:S02]  /*6b90*/  DMUL R32, R34, R8 ;  /* 0x0000000822207228 */ /* 0x010fe40000000000 */
[----:B-----5:R-:W-:Y:S02]  /*6ba0*/  DADD R26, R20, -R26 ;  /* 0x00000000141a7229 */ /* 0x020fe4000000081a */
[----:B------:R-:W-:Y:S02]  /*6bb0*/  DMUL R34, R34, R14 ;  /* 0x0000000e22227228 */ /* 0x000fe40000000000 */
[----:B------:R-:W-:-:S04]  /*6bc0*/  DADD R20, R28, -R30 ;  /* 0x000000001c147229 */ /* 0x000fc8000000081e */
[C---:B------:R-:W-:Y:S02]  /*6bd0*/  DFMA R32, R26.reuse, R14, -R32 ;  /* 0x0000000e1a20722b */ /* 0x040fe40000000820 */
[----:B------:R-:W-:Y:S02]  /*6be0*/  DFMA R26, R26, R8, R34 ;  /* 0x000000081a1a722b */ /* 0x000fe40000000022 */
[----:B------:R-:W3:Y:S01]  /*6bf0*/  LDG.E.64 R34, desc[UR10][R4.64+0x10] ;  /* 0x0000100a04227981 */ /* 0x000ee2000c1e1b00 */
[----:B--2---:R-:W-:Y:S02]  /*6c00*/  DADD R22, R22, -R16 ;  /* 0x0000000016167229 */ /* 0x004fe40000000810 */
[C---:B------:R-:W-:Y:S01]  /*6c10*/  DMUL R28, R8.reuse, R20 ;  /* 0x00000014081c7228 */ /* 0x040fe20000000000 */
[----:B------:R-:W2:Y:S05]  /*6c20*/  LDG.E.64 R16, desc[UR10][R6.64+0x1c8] ;  /* 0x0001c80a06107981 */ /* 0x000eaa000c1e1b00 */
[----:B------:R-:W-:-:S02]  /*6c30*/  DMUL R30, R8, R22 ;  /* 0x00000016081e7228 */ /* 0x000fc40000000000 */
[----:B------:R-:W-:Y:S01]  /*6c40*/  DFMA R8, R14, R22, -R28 ;  /* 0x000000160e08722b */ /* 0x000fe2000000081c */
[----:B------:R-:W4:Y:S01]  /*6c50*/  LDG.E.64 R22, desc[UR10][R6.64+0x1c0] ;  /* 0x0001c00a06167981 */ /* 0x000f22000c1e1b00 */
[----:B------:R-:W-:-:S04]  /*6c60*/  DADD R42, R42, -R18 ;  /* 0x000000002a2a7229 */ /* 0x000fc80000000812 */
[----:B------:R-:W-:Y:S01]  /*6c70*/  DFMA R14, R14, R20, R30 ;  /* 0x000000140e0e722b */ /* 0x000fe2000000001e */
[----:B------:R-:W5:Y:S04]  /*6c80*/  LDG.E.64 R28, desc[UR10][R4.64+0x20] ;  /* 0x0000200a041c7981 */ /* 0x000f68000c1e1b00 */
[----:B------:R-:W5:Y:S04]  /*6c90*/  LDG.E.64 R30, desc[UR10][R10.64+0x20] ;  /* 0x0000200a0a1e7981 */ /* 0x000f68000c1e1b00 */
[----:B------:R-:W5:Y:S04]  /*6ca0*/  LDG.E.64 R18, desc[UR10][R6.64+0x1d8] ;  /* 0x0001d80a06127981 */ /* 0x000f68000c1e1b00 */
[----:B------:R-:W5:Y:S01]  /*6cb0*/  LDG.E.64 R20, desc[UR10][R6.64+0x1d0] ;  /* 0x0001d00a06147981 */ /* 0x000f62000c1e1b00 */
[----:B------:R-:W-:-:S02]  /*6cc0*/  DADD R38, R38, -R40 ;  /* 0x0000000026267229 */ /* 0x000fc40000000828 */
[----:B------:R-:W-:Y:S02]  /*6cd0*/  DADD R40, RZ, R32 ;  /* 0x00000000ff287229 */ /* 0x000fe40000000020 */
[----:B------:R-:W-:Y:S02]  /*6ce0*/  DADD R26, RZ, R26 ;  /* 0x00000000ff1a7229 */ /* 0x000fe4000000001a */
[----:B---3--:R-:W-:Y:S02]  /*6cf0*/  DADD R36, R34, -R36 ;  /* 0x0000000022247229 */ /* 0x008fe40000000824 */
[C---:B--2---:R-:W-:Y:S02]  /*6d00*/  DMUL R34, R42.reuse, R16 ;  /* 0x000000102a227228 */ /* 0x044fe40000000000 */
[----:B----4-:R-:W-:-:S06]  /*6d10*/  DMUL R42, R42, R22 ;  /* 0x000000162a2a7228 */ /* 0x010fcc0000000000 */
[----:B------:R-:W-:Y:S02]  /*6d20*/  DFMA R34, R36, R22, -R34 ;  /* 0x000000162422722b */ /* 0x000fe40000000822 */
[----:B-----5:R-:W-:Y:S02]  /*6d30*/  DADD R28, R28, -R30 ;  /* 0x000000001c1c7229 */ /* 0x020fe4000000081e */
[----:B------:R-:W-:Y:S02]  /*6d40*/  DFMA R32, R36, R16, R42 ;  /* 0x000000102420722b */ /* 0x000fe4000000002a */
[----:B------:R-:W-:Y:S02]  /*6d50*/  DMUL R30, R38, R18 ;  /* 0x00000012261e7228 */ /* 0x000fe40000000000 */
[----:B------:R-:W-:Y:S02]  /*6d60*/  DADD R34, R40, R34 ;  /* 0x0000000028227229 */ /* 0x000fe40000000022 */
[-C--:B------:R-:W-:Y:S01]  /*6d70*/  DMUL R36, R38, R20.reuse ;  /* 0x0000001426247228 */ /* 0x080fe20000000000 */
[----:B------:R-:W2:Y:S04]  /*6d80*/  LDG.E.64 R40, desc[UR10][R4.64+0x40] ;  /* 0x0000400a04287981 */ /* 0x000ea8000c1e1b00 */
[----:B------:R-:W2:Y:S01]  /*6d90*/  LDG.E.64 R38, desc[UR10][R24.64+0x10] ;  /* 0x0000100a18267981 */ /* 0x000ea2000c1e1b00 */
[----:B------:R-:W-:-:S02]  /*6da0*/  DFMA R30, R28, R20, -R30 ;  /* 0x000000141c1e722b */ /* 0x000fc4000000081e */
[----:B------:R-:W-:Y:S02]  /*6db0*/  DADD R32, R26, R32 ;  /* 0x000000001a207229 */ /* 0x000fe40000000020 */
[----:B------:R-:W-:Y:S01]  /*6dc0*/  DFMA R42, R28, R18, R36 ;  /* 0x000000121c2a722b */ /* 0x000fe20000000024 */
[----:B------:R-:W3:Y:S03]  /*6dd0*/  LDG.E.64 R36, desc[UR10][R24.64+0x18] ;  /* 0x0000180a18247981 */ /* 0x000ee6000c1e1b00 */
[----:B------:R-:W-:Y:S01]  /*6de0*/  DADD R26, R34, R30 ;  /* 0x00000000221a7229 */ /* 0x000fe2000000001e */
[----:B------:R-:W3:Y:S04]  /*6df0*/  LDG.E.64 R34, desc[UR10][R4.64+0x48] ;  /* 0x0000480a04227981 */ /* 0x000ee8000c1e1b00 */
[----:B------:R-:W4:Y:S04]  /*6e00*/  LDG.E.64 R28, desc[UR10][R4.64+0x50] ;  /* 0x0000500a041c7981 */ /* 0x000f28000c1e1b00 */
[----:B------:R-:W4:Y:S01]  /*6e10*/  LDG.E.64 R30, desc[UR10][R24.64+0x20] ;  /* 0x0000200a181e7981 */ /* 0x000f22000c1e1b00 */
[----:B------:R-:W-:-:S03]  /*6e20*/  DADD R32, R32, R42 ;  /* 0x0000000020207229 */ /* 0x000fc6000000002a */
[----:B------:R-:W5:Y:S01]  /*6e30*/  LDG.E.64 R42, desc[UR10][R4.64+0x58] ;  /* 0x0000580a042a7981 */ /* 0x000f62000c1e1b00 */
[----:B--2---:R-:W-:-:S03]  /*6e40*/  DADD R40, R40, -R38 ;  /* 0x0000000028287229 */ /* 0x004fc60000000826 */
[----:B------:R-:W5:Y:S01]  /*6e50*/  LDG.E.64 R38, desc[UR10][R24.64+0x28] ;  /* 0x0000280a18267981 */ /* 0x000f62000c1e1b00 */
[----:B---3--:R-:W-:-:S03]  /*6e60*/  DADD R34, R34, -R36 ;  /* 0x0000000022227229 */ /* 0x008fc60000000824 */
[----:B------:R-:W2:Y:S01]  /*6e70*/  LDG.E.64 R36, desc[UR10][R2.64+0x8] ;  /* 0x0000080a02247981 */ /* 0x000ea2000c1e1b00 */
[----:B----4-:R-:W-:-:S03]  /*6e80*/  DADD R30, R28, -R30 ;  /* 0x000000001c1e7229 */ /* 0x010fc6000000081e */
[----:B------:R-:W3:Y:S01]  /*6e90*/  LDG.E.64 R28, desc[UR10][R2.64] ;  /* 0x0000000a021c7981 */ /* 0x000ee2000c1e1b00 */
[----:B-----5:R-:W-:Y:S02]  /*6ea0*/  DADD R38, R42, -R38 ;  /* 0x000000002a267229 */ /* 0x020fe40000000826 */
[C---:B------:R-:W-:Y:S02]  /*6eb0*/  DMUL R42, R16.reuse, R34 ;  /* 0x00000022102a7228 */ /* 0x040fe40000000000 */
[----:B------:R-:W-:-:S06]  /*6ec0*/  DMUL R16, R16, R40 ;  /* 0x0000002810107228 */ /* 0x000fcc0000000000 */
[C---:B------:R-:W-:Y:S02]  /*6ed0*/  DFMA R40, R22.reuse, R40, -R42 ;  /* 0x000000281628722b */ /* 0x040fe4000000082a */
[----:B------:R-:W-:Y:S02]  /*6ee0*/  DFMA R22, R22, R34, R16 ;  /* 0x000000221616722b */ /* 0x000fe40000000010 */
[C---:B------:R-:W-:Y:S02]  /*6ef0*/  DMUL R16, R18.reuse, R38 ;  /* 0x0000002612107228 */ /* 0x040fe40000000000 */
[----:B------:R-:W-:Y:S02]  /*6f00*/  DMUL R18, R18, R30 ;  /* 0x0000001e12127228 */ /* 0x000fe40000000000 */
[----:B--2---:R-:W-:Y:S02]  /*6f10*/  DADD R44, R32, R36 ;  /* 0x00000000202c7229 */ /* 0x004fe40000000024 */
[----:B---3--:R-:W-:-:S02]  /*6f20*/  DADD R42, R26, R28 ;  /* 0x000000001a2a7229 */ /* 0x008fc4000000001c */
[C---:B------:R-:W-:Y:S02]  /*6f30*/  DFMA R30, R20.reuse, R30, -R16 ;  /* 0x0000001e141e722b */ /* 0x040fe40000000810 */
[----:B------:R-:W-:Y:S01]  /*6f40*/  DFMA R38, R20, R38, R18 ;  /* 0x000000261426722b */ /* 0x000fe20000000012 */
        /* <DEDUP_REMOVED lines=14> */
[----:B--2---:R-:W-:Y:S02]  /*7030*/  DADD R36, -R26, R36 ;  /* 0x000000001a247229 */ /* 0x004fe40000000124 */
[----:B---3--:R-:W-:Y:S02]  /*7040*/  DADD R16, -R32, R16 ;  /* 0x0000000020107229 */ /* 0x008fe40000000110 */
[C---:B----4-:R-:W-:Y:S02]  /*7050*/  DADD R34, R8.reuse, R34 ;  /* 0x0000000008227229 */ /* 0x050fe40000000022 */
[----:B-----5:R-:W-:-:S02]  /*7060*/  DADD R28, -R8, R28 ;  /* 0x00000000081c7229 */ /* 0x020fc4000000011c */
[C---:B------:R-:W-:Y:S02]  /*7070*/  DADD R20, R14.reuse, R20 ;  /* 0x000000000e147229 */ /* 0x040fe40000000014 */
[----:B------:R-:W-:Y:S01]  /*7080*/  DADD R18, -R14, R18 ;  /* 0x000000000e127229 */ /* 0x000fe20000000112 */
[----:B------:R0:W-:Y:S04]  /*7090*/  STG.E.64 desc[UR10][R12.64+0x60], R36 ;  /* 0x000060240c007986 */ /* 0x0001e8000c101b0a */
[----:B------:R-:W-:Y:S04]  /*70a0*/  STG.E.64 desc[UR10][R12.64+0x68], R16 ;  /* 0x000068100c007986 */ /* 0x000fe8000c101b0a */
[----:B------:R1:W-:Y:S04]  /*70b0*/  STG.E.64 desc[UR10][R12.64+0x30], R34 ;  /* 0x000030220c007986 */ /* 0x0003e8000c101b0a */
[----:B------:R-:W-:Y:S04]  /*70c0*/  STG.E.64 desc[UR10][R12.64+0x90], R28 ;  /* 0x0000901c0c007986 */ /* 0x000fe8000c101b0a */
[----:B------:R-:W-:Y:S04]  /*70d0*/  STG.E.64 desc[UR10][R12.64+0x38], R20 ;  /* 0x000038140c007986 */ /* 0x000fe8000c101b0a */
[----:B------:R2:W-:Y:S04]  /*70e0*/  STG.E.64 desc[UR10][R12.64+0x98], R18 ;  /* 0x000098120c007986 */ /* 0x0005e8000c101b0a */
[----:B------:R-:W3:Y:S04]  /*70f0*/  LDG.E.64 R32, desc[UR10][R4.64+0x8] ;  /* 0x0000080a04207981 */ /* 0x000ee8000c1e1b00 */
[----:B------:R-:W3:Y:S04]  /*7100*/  LDG.E.64 R38, desc[UR10][R10.64+0x8] ;  /* 0x0000080a0a267981 */ /* 0x000ee8000c1e1b00 */
[----:B------:R-:W4:Y:S04]  /*7110*/  LDG.E.64 R26, desc[UR10][R4.64] ;  /* 0x0000000a041a7981 */ /* 0x000f28000c1e1b00 */
[----:B------:R-:W4:Y:S04]  /*7120*/  LDG.E.64 R30, desc[UR10][R10.64] ;  /* 0x0000000a0a1e7981 */ /* 0x000f28000c1e1b00 */
[----:B------:R-:W5:Y:S04]  /*7130*/  LDG.E.64 R8, desc[UR10][R6.64+0x1e8] ;  /* 0x0001e80a06087981 */ /* 0x000f68000c1e1b00 */
[----:B0-----:R-:W5:Y:S04]  /*7140*/  LDG.E.64 R36, desc[UR10][R4.64+0x38] ;  /* 0x0000380a04247981 */ /* 0x001f68000c1e1b00 */
[----:B-1----:R-:W5:Y:S04]  /*7150*/  LDG.E.64 R34, desc[UR10][R24.64+0x8] ;  /* 0x0000080a18227981 */ /* 0x002f68000c1e1b00 */
[----:B------:R-:W5:Y:S04]  /*7160*/  LDG.E.64 R14, desc[UR10][R6.64+0x1e0] ;  /* 0x0001e00a060e7981 */ /* 0x000f68000c1e1b00 */
[----:B------:R-:W5:Y:S04]  /*7170*/  LDG.E.64 R22, desc[UR10][R4.64+0x30] ;  /* 0x0000300a04167981 */ /* 0x000f68000c1e1b00 */
[----:B------:R-:W5:Y:S04]  /*7180*/  LDG.E.64 R16, desc[UR10][R24.64] ;  /* 0x0000000a18107981 */ /* 0x000f68000c1e1b00 */
[----:B------:R-:W5:Y:S04]  /*7190*/  LDG.E.64 R42, desc[UR10][R4.64+0x18] ;  /* 0x0000180a042a7981 */ /* 0x000f68000c1e1b00 */
[----:B--2---:R-:W2:Y:S04]  /*71a0*/  LDG.E.64 R18, desc[UR10][R10.64+0x18] ;  /* 0x0000180a0a127981 */ /* 0x004ea8000c1e1b00 */
[----:B------:R-:W2:Y:S01]  /*71b0*/  LDG.E.64 R40, desc[UR10][R10.64+0x28] ;  /* 0x0000280a0a287981 */ /* 0x000ea2000c1e1b00 */
[----:B---3--:R-:W-:-:S03]  /*71c0*/  DADD R32, R32, -R38 ;  /* 0x0000000020207229 */ /* 0x008fc60000000826 */
[----:B------:R-:W3:Y:S01]  /*71d0*/  LDG.E.64 R38, desc[UR10][R4.64+0x28] ;  /* 0x0000280a04267981 */ /* 0x000ee2000c1e1b00 */
[----:B----4-:R-:W-:-:S04]  /*71e0*/  DADD R26, R26, -R30 ;  /* 0x000000001a1a7229 */ /* 0x010fc8000000081e */
[----:B-----5:R-:W-:Y:S02]  /*71f0*/  DMUL R28, R32, R8 ;  /* 0x00000008201c7228 */ /* 0x020fe40000000000 */
[----:B------:R-:W-:Y:S01]  /*7200*/  DADD R20, R36, -R34 ;  /* 0x0000000024147229 */ /* 0x000fe20000000822 */
[----:B------:R-:W4:Y:S01]  /*7210*/  LDG.E.64 R34, desc[UR10][R4.64+0x10] ;  /* 0x0000100a04227981 */ /* 0x000f22000c1e1b00 */
[----:B------:R-:W-:-:S04]  /*7220*/  DMUL R30, R32, R14 ;  /* 0x0000000e201e7228 */ /* 0x000fc80000000000 */
[----:B------:R-:W-:Y:S01]  /*7230*/  DFMA R32, R26, R14, -R28 ;  /* 0x0000000e1a20722b */ /* 0x000fe2000000081c */
[----:B------:R-:W4:Y:S01]  /*7240*/  LDG.E.64 R36, desc[UR10][R10.64+0x10] ;  /* 0x0000100a0a247981 */ /* 0x000f22000c1e1b00 */
[----:B------:R-:W-:Y:S02]  /*7250*/  DADD R22, R22, -R16 ;  /* 0x0000000016167229 */ /* 0x000fe40000000810 */
[----:B------:R-:W-:Y:S01]  /*7260*/  DMUL R28, R8, R20 ;  /* 0x00000014081c7228 */ /* 0x000fe20000000000 */
[----:B------:R-:W5:Y:S01]  /*7270*/  LDG.E.64 R16, desc[UR10][R6.64+0x1f8] ;  /* 0x0001f80a06107981 */ /* 0x000f62000c1e1b00 */
[----:B------:R-:W-:-:S04]  /*7280*/  DFMA R26, R26, R8, R30 ;  /* 0x000000081a1a722b */ /* 0x000fc8000000001e */
[-C--:B------:R-:W-:Y:S02]  /*7290*/  DMUL R30, R8, R22.reuse ;  /* 0x00000016081e7228 */ /* 0x080fe40000000000 */
[----:B------:R-:W-:Y:S01]  /*72a0*/  DFMA R8, R14, R22, -R28 ;  /* 0x000000160e08722b */ /* 0x000fe2000000081c */
[----:B------:R-:W5:Y:S01]  /*72b0*/  LDG.E.64 R22, desc[UR10][R6.64+0x1f0] ;  /* 0x0001f00a06167981 */ /* 0x000f62000c1e1b00 */
[----:B--2---:R-:W-:-:S04]  /*72c0*/  DADD R42, R42, -R18 ;  /* 0x000000002a2a7229 */ /* 0x004fc80000000812 */
[----:B------:R-:W-:Y:S01]  /*72d0*/  DFMA R14, R14, R20, R30 ;  /* 0x000000140e0e722b */ /* 0x000fe2000000001e */
[----:B------:R-:W2:Y:S04]  /*72e0*/  LDG.E.64 R28, desc[UR10][R4.64+0x20] ;  /* 0x0000200a041c7981 */ /* 0x000ea8000c1e1b00 */
[----:B------:R-:W2:Y:S04]  /*72f0*/  LDG.E.64 R30, desc[UR10][R10.64+0x20] ;  /* 0x0000200a0a1e7981 */ /* 0x000ea8000c1e1b00 */
[----:B------:R-:W2:Y:S04]  /*7300*/  LDG.E.64 R18, desc[UR10][R6.64+0x208] ;  /* 0x0002080a06127981 */ /* 0x000ea8000c1e1b00 */
[----:B------:R-:W2:Y:S01]  /*7310*/  LDG.E.64 R20, desc[UR10][R6.64+0x200] ;  /* 0x0002000a06147981 */ /* 0x000ea2000c1e1b00 */
[----:B------:R-:W-:-:S02]  /*7320*/  DADD R26, RZ, R26 ;  /* 0x00000000ff1a7229 */ /* 0x000fc4000000001a */
[----:B---3--:R-:W-:Y:S02]  /*7330*/  DADD R38, R38, -R40 ;  /* 0x0000000026267229 */ /* 0x008fe40000000828 */
[----:B------:R-:W-:Y:S02]  /*7340*/  DADD R40, RZ, R32 ;  /* 0x00000000ff287229 */ /* 0x000fe40000000020 */
[----:B----4-:R-:W-:Y:S02]  /*7350*/  DADD R36, R34, -R36 ;  /* 0x0000000022247229 */ /* 0x010fe40000000824 */
[C---:B-----5:R-:W-:Y:S02]  /*7360*/  DMUL R34, R42.reuse, R16 ;  /* 0x000000102a227228 */ /* 0x060fe40000000000 */
[----:B------:R-:W-:-:S06]  /*7370*/  DMUL R42, R42, R22 ;  /* 0x000000162a2a7228 */ /* 0x000fcc0000000000 */
[----:B------:R-:W-:Y:S02]  /*7380*/  DFMA R34, R36, R22, -R34 ;  /* 0x000000162422722b */ /* 0x000fe40000000822 */
[----:B--2---:R-:W-:Y:S02]  /*7390*/  DADD R28, R28, -R30 ;  /* 0x000000001c1c7229 */ /* 0x004fe4000000081e */
[----:B------:R-:W-:Y:S02]  /*73a0*/  DMUL R30, R38, R18 ;  /* 0x00000012261e7228 */ /* 0x000fe40000000000 */
[----:B------:R-:W-:Y:S02]  /*73b0*/  DFMA R32, R36, R16, R42 ;  /* 0x000000102420722b */ /* 0x000fe4000000002a */
[----:B------:R-:W-:Y:S02]  /*73c0*/  DADD R34, R40, R34 ;  /* 0x0000000028227229 */ /* 0x000fe40000000022 */
[-C--:B------:R-:W-:Y:S01]  /*73d0*/  DMUL R36, R38, R20.reuse ;  /* 0x0000001426247228 */ /* 0x080fe20000000000 */
[----:B------:R-:W2:Y:S01]  /*73e0*/  LDG.E.64 R40, desc[UR10][R4.64+0x40] ;  /* 0x0000400a04287981 */ /* 0x000ea2000c1e1b00 */
[----:B------:R-:W-:-:S03]  /*73f0*/  DFMA R30, R28, R20, -R30 ;  /* 0x000000141c1e722b */ /* 0x000fc6000000081e */
[----:B------:R-:W2:Y:S01]  /*7400*/  LDG.E.64 R38, desc[UR10][R24.64+0x10] ;  /* 0x0000100a18267981 */ /* 0x000ea2000c1e1b00 */
[----:B------:R-:W-:Y:S02]  /*7410*/  DADD R32, R26, R32 ;  /* 0x000000001a207229 */ /* 0x000fe40000000020 */
[----:B------:R-:W-:Y:S02]  /*7420*/  DFMA R42, R28, R18, R36 ;  /* 0x000000121c2a722b */ /* 0x000fe40000000024 */
[----:B------:R-:W-:Y:S01]  /*7430*/  DADD R26, R34, R30 ;  /* 0x00000000221a7229 */ /* 0x000fe2000000001e */
[----:B------:R-:W3:Y:S04]  /*7440*/  LDG.E.64 R36, desc[UR10][R24.64+0x18] ;  /* 0x0000180a18247981 */ /* 0x000ee8000c1e1b00 */
        /* <DEDUP_REMOVED lines=18> */
[----:B---3--:R-:W-:Y:S02]  /*7570*/  DADD R42, R26, R28 ;  /* 0x000000001a2a7229 */ /* 0x008fe4000000001c */
[----:B--2---:R-:W-:-:S02]  /*7580*/  DADD R44, R32, R36 ;  /* 0x00000000202c7229 */ /* 0x004fc40000000024 */
[C---:B------:R-:W-:Y:S02]  /*7590*/  DFMA R30, R20.reuse, R30, -R16 ;  /* 0x0000001e141e722b */ /* 0x040fe40000000810 */
[----:B------:R-:W-:Y:S01]  /*75a0*/  DFMA R38, R20, R38, R18 ;  /* 0x000000261426722b */ /* 0x000fe20000000012 */
[----:B------:R0:W-:Y:S04]  /*75b0*/  STG.E.64 desc[UR10][R2.64+0x10], R42 ;  /* 0x0000102a02007986 */ /* 0x0001e8000c101b0a */
        /* <DEDUP_REMOVED lines=12> */
[----:B------:R-:W-:-:S06]  /*7680*/  DADD R14, R14, R38 ;  /* 0x000000000e0e7229 */ /* 0x000fcc0000000026 */
[C---:B--2---:R-:W-:Y:S02]  /*7690*/  DADD R34, R8.reuse, R34 ;  /* 0x0000000008227229 */ /* 0x044fe40000000022 */
[----:B---3--:R-:W-:Y:S02]  /*76a0*/  DADD R22, -R8, R28 ;  /* 0x0000000008167229 */ /* 0x008fe4000000011c */
[----:B----4-:R-:W-:Y:S02]  /*76b0*/  DADD R36, -R26, R36 ;  /* 0x000000001a247229 */ /* 0x010fe40000000124 */
[----:B-----5:R-:W-:Y:S02]  /*76c0*/  DADD R32, -R32, R16 ;  /* 0x0000000020207229 */ /* 0x020fe40000000110 */
[C---:B------:R-:W-:Y:S02]  /*76d0*/  DADD R8, R14.reuse, R20 ;  /* 0x000000000e087229 */ /* 0x040fe40000000014 */
[----:B------:R-:W-:Y:S01]  /*76e0*/  DADD R18, -R14, R18 ;  /* 0x000000000e127229 */ /* 0x000fe20000000112 */
[----:B------:R-:W-:Y:S04]  /*76f0*/  STG.E.64 desc[UR10][R12.64+0x70], R36 ;  /* 0x000070240c007986 */ /* 0x000fe8000c101b0a */
        /* <DEDUP_REMOVED lines=14> */
[----:B-1----:R-:W5:Y:S04]  /*77e0*/  LDG.E.64 R22, desc[UR10][R24.64] ;  /* 0x0000000a18167981 */ /* 0x002f68000c1e1b00 */
[----:B------:R-:W5:Y:S04]  /*77f0*/  LDG.E.64 R44, desc[UR10][R4.64+0x18] ;  /* 0x0000180a042c7981 */ /* 0x000f68000c1e1b00 */
[----:B--2---:R-:W2:Y:S04]  /*7800*/  LDG.E.64 R18, desc[UR10][R10.64+0x18] ;  /* 0x0000180a0a127981 */ /* 0x004ea8000c1e1b00 */
[----:B------:R-:W2:Y:S04]  /*7810*/  LDG.E.64 R32, desc[UR10][R4.64+0x10] ;  /* 0x0000100a04207981 */ /* 0x000ea8000c1e1b00 */
[----:B------:R-:W2:Y:S04]  /*7820*/  LDG.E.64 R34, desc[UR10][R10.64+0x10] ;  /* 0x0000100a0a227981 */ /* 0x000ea8000c1e1b00 */
[----:B------:R-:W2:Y:S01]  /*7830*/  LDG.E.64 R8, desc[UR10][R6.64+0x220] ;  /* 0x0002200a06087981 */ /* 0x000ea2000c1e1b00 */
[----:B---3--:R-:W-:-:S03]  /*7840*/  DADD R36, R26, -R38 ;  /* 0x000000001a247229 */ /* 0x008fc60000000826 */
[----:B------:R-:W3:Y:S01]  /*7850*/  LDG.E.64 R26, desc[UR10][R6.64+0x228] ;  /* 0x0002280a061a7981 */ /* 0x000ee2000c1e1b00 */
[----:B----4-:R-:W-:-:S04]  /*7860*/  DADD R16, R16, -R28 ;  /* 0x0000000010107229 */ /* 0x010fc8000000081c */
[C---:B-----5:R-:W-:Y:S02]  /*7870*/  DMUL R28, R36.reuse, R42 ;  /* 0x0000002a241c7228 */ /* 0x060fe40000000000 */
[----:B------:R-:W-:-:S06]  /*7880*/  DMUL R38, R36, R30 ;  /* 0x0000001e24267228 */ /* 0x000fcc0000000000 */
[C---:B------:R-:W-:Y:S02]  /*7890*/  DFMA R36, R16.reuse, R30, -R28 ;  /* 0x0000001e1024722b */ /* 0x040fe4000000081c */
[----:B------:R-:W4:Y:S01]  /*78a0*/  LDG.E.64 R28, desc[UR10][R6.64+0x230] ;  /* 0x0002300a061c7981 */ /* 0x000f22000c1e1b00 */
[----:B------:R-:W-:Y:S02]  /*78b0*/  DFMA R38, R16, R42, R38 ;  /* 0x0000002a1026722b */ /* 0x000fe40000000026 */
[----:B------:R-:W-:Y:S01]  /*78c0*/  DADD R40, R40, -R14 ;  /* 0x0000000028287229 */ /* 0x000fe2000000080e */
[----:B------:R-:W5:Y:S04]  /*78d0*/  LDG.E.64 R16, desc[UR10][R4.64+0x28] ;  /* 0x0000280a04107981 */ /* 0x000f68000c1e1b00 */
[----:B------:R-:W5:Y:S01]  /*78e0*/  LDG.E.64 R14, desc[UR10][R10.64+0x28] ;  /* 0x0000280a0a0e7981 */ /* 0x000f62000c1e1b00 */
[----:B------:R-:W-:-:S02]  /*78f0*/  DADD R22, R20, -R22 ;  /* 0x0000000014167229 */ /* 0x000fc40000000816 */
[----:B------:R-:W-:-:S06]  /*7900*/  DMUL R20, R42, R40 ;  /* 0x000000282a147228 */ /* 0x000fcc0000000000 */
[-C--:B------:R-:W-:Y:S01]  /*7910*/  DMUL R42, R42, R22.reuse ;  /* 0x000000162a2a7228 */ /* 0x080fe20000000000 */
[----:B------:R-:W4:Y:S01]  /*7920*/  LDG.E.64 R10, desc[UR10][R10.64+0x20] ;  /* 0x0000200a0a0a7981 */ /* 0x000f22000c1e1b00 */
[----:B--2---:R-:W-:Y:S02]  /*7930*/  DADD R44, R44, -R18 ;  /* 0x000000002c2c7229 */ /* 0x004fe40000000812 */
[----:B------:R-:W-:Y:S01]  /*7940*/  DFMA R22, R30, R22, -R20 ;  /* 0x000000161e16722b */ /* 0x000fe20000000814 */
[----:B------:R-:W4:Y:S04]  /*7950*/  LDG.E.64 R18, desc[UR10][R4.64+0x20] ;  /* 0x0000200a04127981 */ /* 0x000f28000c1e1b00 */
[----:B------:R-:W2:Y:S01]  /*7960*/  LDG.E.64 R20, desc[UR10][R6.64+0x238] ;  /* 0x0002380a06147981 */ /* 0x000ea2000c1e1b00 */
[----:B------:R-:W-:-:S02]  /*7970*/  DADD R32, R32, -R34 ;  /* 0x0000000020207229 */ /* 0x000fc40000000822 */
[----:B------:R-:W-:Y:S02]  /*7980*/  DADD R38, RZ, R38 ;  /* 0x00000000ff267229 */ /* 0x000fe40000000026 */
[----:B------:R-:W-:Y:S02]  /*7990*/  DFMA R42, R30, R40, R42 ;  /* 0x000000281e2a722b */ /* 0x000fe4000000002a */
[----:B------:R-:W-:Y:S01]  /*79a0*/  DADD R36, RZ, R36 ;  /* 0x00000000ff247229 */ /* 0x000fe20000000024 */
[----:B------:R-:W2:Y:S01]  /*79b0*/  LDG.E.64 R6, desc[UR10][R2.64+0x28] ;  /* 0x0000280a02067981 */ /* 0x000ea2000c1e1b00 */
[C---:B---3--:R-:W-:Y:S02]  /*79c0*/  DMUL R34, R44.reuse, R26 ;  /* 0x0000001a2c227228 */ /* 0x048fe40000000000 */
[----:B------:R-:W-:-:S06]  /*79d0*/  DMUL R44, R44, R8 ;  /* 0x000000082c2c7228 */ /* 0x000fcc0000000000 */
[C---:B------:R-:W-:Y:S02]  /*79e0*/  DFMA R34, R32.reuse, R8, -R34 ;  /* 0x000000082022722b */ /* 0x040fe40000000822 */
[----:B------:R-:W-:Y:S02]  /*79f0*/  DFMA R32, R32, R26, R44 ;  /* 0x0000001a2020722b */ /* 0x000fe4000000002c */
[----:B------:R-:W3:Y:S06]  /*7a00*/  LDG.E.64 R44, desc[UR10][R4.64+0x50] ;  /* 0x0000500a042c7981 */ /* 0x000eec000c1e1b00 */
[----:B------:R-:W-:-:S02]  /*7a10*/  DADD R30, R38, R32 ;  /* 0x00000000261e7229 */ /* 0x000fc40000000020 */
[----:B------:R-:W3:Y:S01]  /*7a20*/  LDG.E.64 R32, desc[UR10][R2.64+0x20] ;  /* 0x0000200a02207981 */ /* 0x000ee2000c1e1b00 */
[----:B------:R-:W-:-:S03]  /*7a30*/  DADD R34, R36, R34 ;  /* 0x0000000024227229 */ /* 0x000fc60000000022 */
[----:B------:R-:W3:Y:S04]  /*7a40*/  LDG.E.64 R38, desc[UR10][R4.64+0x40] ;  /* 0x0000400a04267981 */ /* 0x000ee8000c1e1b00 */
[----:B------:R-:W3:Y:S01]  /*7a50*/  LDG.E.64 R36, desc[UR10][R4.64+0x48] ;  /* 0x0000480a04247981 */ /* 0x000ee2000c1e1b00 */
[----:B-----5:R-:W-:-:S03]  /*7a60*/  DADD R40, R16, -R14 ;  /* 0x0000000010287229 */ /* 0x020fc6000000080e */
[----:B------:R-:W5:Y:S04]  /*7a70*/  LDG.E.64 R16, desc[UR10][R24.64+0x10] ;  /* 0x0000100a18107981 */ /* 0x000f68000c1e1b00 */
[----:B------:R-:W5:Y:S01]  /*7a80*/  LDG.E.64 R14, desc[UR10][R24.64+0x18] ;  /* 0x0000180a180e7981 */ /* 0x000f62000c1e1b00 */
[----:B----4-:R-:W-:Y:S02]  /*7a90*/  DADD R10, R18, -R10 ;  /* 0x00000000120a7229 */ /* 0x010fe4000000080a */
[C---:B--2---:R-:W-:Y:S02]  /*7aa0*/  DMUL R18, R40.reuse, R20 ;  /* 0x0000001428127228 */ /* 0x044fe40000000000 */
[----:B------:R-:W-:-:S06]  /*7ab0*/  DMUL R40, R40, R28 ;  /* 0x0000001c28287228 */ /* 0x000fcc0000000000 */
[C---:B------:R-:W-:Y:S02]  /*7ac0*/  DFMA R18, R10.reuse, R28, -R18 ;  /* 0x0000001c0a12722b */ /* 0x040fe40000000812 */
[----:B------:R-:W-:-:S06]  /*7ad0*/  DFMA R10, R10, R20, R40 ;  /* 0x000000140a0a722b */ /* 0x000fcc0000000028 */
[----:B------:R-:W-:Y:S01]  /*7ae0*/  DADD R40, R34, R18 ;  /* 0x0000000022287229 */ /* 0x000fe20000000012 */
[----:B------:R-:W2:Y:S04]  /*7af0*/  LDG.E.64 R34, desc[UR10][R4.64+0x58] ;  /* 0x0000580a04227981 */ /* 0x000ea8000c1e1b00 */
[----:B------:R-:W2:Y:S04]  /*7b00*/  LDG.E.64 R18, desc[UR10][R24.64+0x28] ;  /* 0x0000280a18127981 */ /* 0x000ea8000c1e1b00 */
[----:B------:R-:W4:Y:S01]  /*7b10*/  LDG.E.64 R24, desc[UR10][R24.64+0x20] ;  /* 0x0000200a18187981 */ /* 0x000f22000c1e1b00 */
[----:B------:R-:W-:-:S08]  /*7b20*/  DADD R10, R30, R10 ;  /* 0x000000001e0a7229 */ /* 0x000fd0000000000a */
[----:B------:R-:W-:-:S07]  /*7b30*/  DADD R6, R10, R6 ;  /* 0x000000000a067229 */ /* 0x000fce0000000006 */
[----:B------:R0:W-:Y:S01]  /*7b40*/  STG.E.64 desc[UR10][R2.64+0x28], R6 ;  /* 0x0000280602007986 */ /* 0x0001e2000c101b0a */
[----:B---3--:R-:W-:-:S07]  /*7b50*/  DADD R32, R40, R32 ;  /* 0x0000000028207229 */ /* 0x008fce0000000020 */
[----:B------:R1:W-:Y:S04]  /*7b60*/  STG.E.64 desc[UR10][R2.64+0x20], R32 ;  /* 0x0000202002007986 */ /* 0x0003e8000c101b0a */
[----:B0-----:R-:W3:Y:S01]  /*7b70*/  LDG.E.64 R6, desc[UR10][R12.64+0x88] ;  /* 0x0000880a0c067981 */ /* 0x001ee2000c1e1b00 */
[----:B-----5:R-:W-:-:S03]  /*7b80*/  DADD R16, R38, -R16 ;  /* 0x0000000026107229 */ /* 0x020fc60000000810 */
[----:B------:R-:W5:Y:S01]  /*7b90*/  LDG.E.64 R38, desc[UR10][R12.64+0x80] ;  /* 0x0000800a0c267981 */ /* 0x000f62000c1e1b00 */
[----:B------:R-:W-:-:S03]  /*7ba0*/  DADD R14, R36, -R14 ;  /* 0x00000000240e7229 */ /* 0x000fc6000000080e */
[----:B------:R-:W5:Y:S04]  /*7bb0*/  LDG.E.64 R36, desc[UR10][R12.64+0x50] ;  /* 0x0000500a0c247981 */ /* 0x000f68000c1e1b00 */
[----:B-1----:R-:W5:Y:S04]  /*7bc0*/  LDG.E.64 R32, desc[UR10][R12.64+0xb0] ;  /* 0x0000b00a0c207981 */ /* 0x002f68000c1e1b00 */
[----:B------:R-:W5:Y:S04]  /*7bd0*/  LDG.E.64 R30, desc[UR10][R12.64+0x58] ;  /* 0x0000580a0c1e7981 */ /* 0x000f68000c1e1b00 */
[----:B------:R-:W5:Y:S01]  /*7be0*/  LDG.E.64 R4, desc[UR10][R12.64+0xb8] ;  /* 0x0000b80a0c047981 */ /* 0x000f62000c1e1b00 */
[----:B------:R-:W-:-:S02]  /*7bf0*/  DADD R22, RZ, R22 ;  /* 0x00000000ff167229 */ /* 0x000fc40000000016 */
[----:B------:R-:W-:Y:S02]  /*7c00*/  DADD R42, RZ, R42 ;  /* 0x00000000ff2a7229 */ /* 0x000fe4000000002a */
[----:B--2---:R-:W-:Y:S02]  /*7c10*/  DADD R18, R34, -R18 ;  /* 0x0000000022127229 */ /* 0x004fe40000000812 */
[C---:B------:R-:W-:Y:S02]  /*7c20*/  DMUL R34, R26.reuse, R14 ;  /* 0x0000000e1a227228 */ /* 0x040fe40000000000 */
[----:B------:R-:W-:Y:S02]  /*7c30*/  DMUL R26, R26, R16 ;  /* 0x000000101a1a7228 */ /* 0x000fe40000000000 */
[----:B----4-:R-:W-:Y:S02]  /*7c40*/  DADD R24, R44, -R24 ;  /* 0x000000002c187229 */ /* 0x010fe40000000818 */
[----:B------:R-:W-:-:S02]  /*7c50*/  DMUL R2, R20, R18 ;  /* 0x0000001214027228 */ /* 0x000fc40000000000 */
[C---:B------:R-:W-:Y:S02]  /*7c60*/  DFMA R34, R8.reuse, R16, -R34 ;  /* 0x000000100822722b */ /* 0x040fe40000000822 */
[----:B------:R-:W-:Y:S02]  /*7c70*/  DFMA R26, R8, R14, R26 ;  /* 0x0000000e081a722b */ /* 0x000fe4000000001a */
[-C--:B------:R-:W-:Y:S02]  /*7c80*/  DMUL R20, R20, R24.reuse ;  /* 0x0000001814147228 */ /* 0x080fe40000000000 */
[----:B------:R-:W-:Y:S02]  /*7c90*/  DFMA R2, R28, R24, -R2 ;  /* 0x000000181c02722b */ /* 0x000fe40000000802 */
[----:B------:R-:W-:Y:S02]  /*7ca0*/  DADD R22, R22, R34 ;  /* 0x0000000016167229 */ /* 0x000fe40000000022 */
[----:B------:R-:W-:-:S02]  /*7cb0*/  DADD R26, R42, R26 ;  /* 0x000000002a1a7229 */ /* 0x000fc4000000001a */
[----:B------:R-:W-:-:S04]  /*7cc0*/  DFMA R20, R28, R18, R20 ;  /* 0x000000121c14722b */ /* 0x000fc80000000014 */
[----:B------:R-:W-:-:S04]  /*7cd0*/  DADD R2, R22, R2 ;  /* 0x0000000016027229 */ /* 0x000fc80000000002 */
[----:B------:R-:W-:Y:S02]  /*7ce0*/  DADD R20, R26, R20 ;  /* 0x000000001a147229 */ /* 0x000fe40000000014 */
[----:B---3--:R-:W-:Y:S02]  /*7cf0*/  DADD R6, -R10, R6 ;  /* 0x000000000a067229 */ /* 0x008fe40000000106 */
[----:B-----5:R-:W-:Y:S02]  /*7d00*/  DADD R38, -R40, R38 ;  /* 0x0000000028267229 */ /* 0x020fe40000000126 */
[C---:B------:R-:W-:Y:S02]  /*7d10*/  DADD R36, R2.reuse, R36 ;  /* 0x0000000002247229 */ /* 0x040fe40000000024 */
[----:B------:R-:W-:Y:S02]  /*7d20*/  DADD R32, -R2, R32 ;  /* 0x0000000002207229 */ /* 0x000fe40000000120 */
[----:B------:R-:W-:-:S02]  /*7d30*/  DADD R30, R20, R30 ;  /* 0x00000000141e7229 */ /* 0x000fc4000000001e */
[----:B------:R-:W-:Y:S01]  /*7d40*/  DADD R4, -R20, R4 ;  /* 0x0000000014047229 */ /* 0x000fe20000000104 */
[----:B------:R-:W-:Y:S04]  /*7d50*/  STG.E.64 desc[UR10][R12.64+0x80], R38 ;  /* 0x000080260c007986 */ /* 0x000fe8000c101b0a */
[----:B------:R-:W-:Y:S04]  /*7d60*/  STG.E.64 desc[UR10][R12.64+0x88], R6 ;  /* 0x000088060c007986 */ /* 0x000fe8000c101b0a */
[----:B------:R-:W-:Y:S04]  /*7d70*/  STG.E.64 desc[UR10][R12.64+0x50], R36 ;  /* 0x000050240c007986 */ /* 0x000fe8000c101b0a */
[----:B------:R-:W-:Y:S04]  /*7d80*/  STG.E.64 desc[UR10][R12.64+0xb0], R32 ;  /* 0x0000b0200c007986 */ /* 0x000fe8000c101b0a */
[----:B------:R-:W-:Y:S04]  /*7d90*/  STG.E.64 desc[UR10][R12.64+0x58], R30 ;  /* 0x0000581e0c007986 */ /* 0x000fe8000c101b0a */
[----:B------:R-:W-:Y:S01]  /*7da0*/  STG.E.64 desc[UR10][R12.64+0xb8], R4 ;  /* 0x0000b8040c007986 */ /* 0x000fe2000c101b0a */
[----:B------:R-:W-:Y:S05]  /*7db0*/  EXIT ;  /* 0x000000000000794d */ /* 0x000fea0003800000 */
.L_x_4:
[----:B------:R-:W-:-:S00]  /*7dc0*/  BRA `(.L_x_4) ;  /* 0xfffffffc00fc7947 */ /* 0x000fc0000383ffff */
[----:B------:R-:W-:-:S00]  /*7dd0*/  NOP ;  /* 0x0000000000007918 */ /* 0x000fc00000000000 */
        /* <DEDUP_REMOVED lines=10> */
.L_x_5:


//--------------------- .nv.shared.reserved.0     --------------------------
	.section	.nv.shared.reserved.0,"aw",@nobits
	.weak		__nv_reservedSMEM_offset_0_alias
	.size		__nv_reservedSMEM_offset_0_alias, 0, 64
	.other		__nv_reservedSMEM_offset_0_alias,@"STO_CUDA_RESERVED_SHARED STV_DEFAULT"
__nv_reservedSMEM_offset_0_alias:
	.zero		0
	.zero		64


//--------------------- .nv.constant0._Z6dslashPK14LatticeComplexS1_PS_ --------------------------
	.section	.nv.constant0._Z6dslashPK14LatticeComplexS1_PS_,"a",@progbits
	.sectionflags	@""
	.align	4
.nv.constant0._Z6dslashPK14LatticeComplexS1_PS_:
	.zero		920


//--------------------- SYMBOLS --------------------------

	.type		.nv.reservedSmem.offset0,@object
	.size		.nv.reservedSmem.offset0,0x4
